	.headerflags	@"EF_CUDA_TEXMODE_UNIFIED EF_CUDA_64BIT_ADDRESS EF_CUDA_SM80 EF_CUDA_VIRTUAL_SM(EF_CUDA_SM80)"
	.elftype	@"ET_EXEC"


//--------------------- .nv.info                  --------------------------
	.section	.nv.info,"",@"SHT_CUDA_INFO"
	.align	4


	//----- nvinfo : EIATTR_REGCOUNT
	.align		4
        /*0000*/ 	.byte	0x04, 0x2f
        /*0002*/ 	.short	(.L_1 - .L_0)
	.align		4
.L_0:
        /*0004*/ 	.word	index@(candidate3)
        /*0008*/ 	.word	0x00000080


	//----- nvinfo : EIATTR_MAX_STACK_SIZE
	.align		4
.L_1:
        /*000c*/ 	.byte	0x04, 0x23
        /*000e*/ 	.short	(.L_3 - .L_2)
	.align		4
.L_2:
        /*0010*/ 	.word	index@(candidate3)
        /*0014*/ 	.word	0x00000000


	//----- nvinfo : EIATTR_MIN_STACK_SIZE
	.align		4
.L_3:
        /*0018*/ 	.byte	0x04, 0x12
        /*001a*/ 	.short	(.L_5 - .L_4)
	.align		4
.L_4:
        /*001c*/ 	.word	index@(candidate3)
        /*0020*/ 	.word	0x00000000


	//----- nvinfo : EIATTR_FRAME_SIZE
	.align		4
.L_5:
        /*0024*/ 	.byte	0x04, 0x11
        /*0026*/ 	.short	(.L_7 - .L_6)
	.align		4
.L_6:
        /*0028*/ 	.word	index@(candidate3)
        /*002c*/ 	.word	0x00000000
.L_7:


//--------------------- .nv.info.candidate3       --------------------------
	.section	.nv.info.candidate3,"",@"SHT_CUDA_INFO"
	.align	4


	//----- nvinfo : EIATTR_CUDA_API_VERSION
	.align		4
        /*0000*/ 	.byte	0x04, 0x37
        /*0002*/ 	.short	(.L_9 - .L_8)
.L_8:
        /*0004*/ 	.word	0x00000075


	//----- nvinfo : EIATTR_SW2861232_WAR
	.align		4
.L_9:
        /*0008*/ 	.byte	0x01, 0x35
	.zero		2


	//----- nvinfo : EIATTR_PARAM_CBANK
	.align		4
        /*000c*/ 	.byte	0x04, 0x0a
        /*000e*/ 	.short	(.L_11 - .L_10)
	.align		4
.L_10:
        /*0010*/ 	.word	index@(.nv.constant0.candidate3)
        /*0014*/ 	.short	0x0160
        /*0016*/ 	.short	0x0018


	//----- nvinfo : EIATTR_CBANK_PARAM_SIZE
	.align		4
.L_11:
        /*0018*/ 	.byte	0x03, 0x19
        /*001a*/ 	.short	0x0018


	//----- nvinfo : EIATTR_KPARAM_INFO
	.align		4
        /*001c*/ 	.byte	0x04, 0x17
        /*001e*/ 	.short	(.L_13 - .L_12)
.L_12:
        /*0020*/ 	.word	0x00000000
        /*0024*/ 	.short	0x0002
        /*0026*/ 	.short	0x0010
        /*0028*/ 	.byte	0x00, 0xf0, 0x21, 0x00


	//----- nvinfo : EIATTR_KPARAM_INFO
	.align		4
.L_13:
        /*002c*/ 	.byte	0x04, 0x17
        /*002e*/ 	.short	(.L_15 - .L_14)
.L_14:
        /*0030*/ 	.word	0x00000000
        /*0034*/ 	.short	0x0001
        /*0036*/ 	.short	0x0008
        /*0038*/ 	.byte	0x00, 0xf0, 0x21, 0x00


	//----- nvinfo : EIATTR_KPARAM_INFO
	.align		4
.L_15:
        /*003c*/ 	.byte	0x04, 0x17
        /*003e*/ 	.short	(.L_17 - .L_16)
.L_16:
        /*0040*/ 	.word	0x00000000
        /*0044*/ 	.short	0x0000
        /*0046*/ 	.short	0x0000
        /*0048*/ 	.byte	0x00, 0xf0, 0x21, 0x00


	//----- nvinfo : EIATTR_MAXREG_COUNT
	.align		4
.L_17:
        /*004c*/ 	.byte	0x03, 0x1b
        /*004e*/ 	.short	0x00ff


	//----- nvinfo : EIATTR_EXIT_INSTR_OFFSETS
	.align		4
        /*0050*/ 	.byte	0x04, 0x1c
        /*0052*/ 	.short	(.L_19 - .L_18)


	//   ....[0]....
.L_18:
        /*0054*/ 	.word	0x00005cc0


	//----- nvinfo : EIATTR_MAX_THREADS
	.align		4
.L_19:
        /*0058*/ 	.byte	0x04, 0x05
        /*005a*/ 	.short	(.L_21 - .L_20)
.L_20:
        /*005c*/ 	.word	0x00000070
        /*0060*/ 	.word	0x00000001
        /*0064*/ 	.word	0x00000001
.L_21:


//--------------------- .nv.rel.action            --------------------------
	.section	.nv.rel.action,"",@"SHT_CUDA_RELOCINFO"
	.align	8
	.sectionentsize	8
        /*0000*/ 	.byte	0x4b, 0x00, 0x00, 0x00, 0x00, 0x00, 0x00, 0x00, 0x00, 0x02, 0x02, 0x08, 0x10, 0x0a, 0x2f, 0x22
        /* <DEDUP_REMOVED lines=13> */


//--------------------- .nv.constant0.candidate3  --------------------------
	.section	.nv.constant0.candidate3,"a",@progbits
	.align	4
.nv.constant0.candidate3:
	.zero		376


//--------------------- .text.candidate3          --------------------------
	.section	.text.candidate3,"ax",@progbits
	.sectionflags	@"SHF_BARRIERS=1"
	.sectioninfo	@"SHI_REGISTERS=128"
	.align	128
        .global         candidate3
        .type           candidate3,@function
        .size           candidate3,(.L_x_3 - candidate3)
        .other          candidate3,@"STO_CUDA_ENTRY STV_DEFAULT"
candidate3:
.text.candidate3:
[----:B------:R-:W-:-:S02]  /*0000*/  MOV R1, c[0x0][0x28] ;  /* 0x00000a0000017a02 */ /* 0x000fc40000000f00 */
[----:B------:R-:W0:Y:S01]  /*0010*/  S2R R3, SR_TID.X ;  /* 0x0000000000037919 */ /* 0x000e220000002100 */
[----:B------:R-:W-:Y:S01]  /*0020*/  HFMA2.MMA R2, -RZ, RZ, 0, 0 ;  /* 0x00000000ff027435 */ /* 0x000fe200000001ff */
[----:B------:R-:W-:Y:S01]  /*0030*/  CS2R R50, SRZ ;  /* 0x0000000000327805 */ /* 0x000fe2000001ff00 */
[----:B------:R-:W-:Y:S01]  /*0040*/  HFMA2.MMA R71, -RZ, RZ, 0, 0 ;  /* 0x00000000ff477435 */ /* 0x000fe200000001ff */
[----:B------:R-:W-:Y:S01]  /*0050*/  MOV R79, RZ ;  /* 0x000000ff004f7202 */ /* 0x000fe20000000f00 */
[----:B------:R-:W-:Y:S01]  /*0060*/  HFMA2.MMA R87, -RZ, RZ, 0, 0 ;  /* 0x00000000ff577435 */ /* 0x000fe200000001ff */
[----:B------:R-:W-:Y:S01]  /*0070*/  MOV R111, RZ ;  /* 0x000000ff006f7202 */ /* 0x000fe20000000f00 */
[----:B------:R-:W-:Y:S01]  /*0080*/  HFMA2.MMA R49, -RZ, RZ, 0, 0 ;  /* 0x00000000ff317435 */ /* 0x000fe200000001ff */
[----:B------:R-:W-:Y:S01]  /*0090*/  CS2R R118, SRZ ;  /* 0x0000000000767805 */ /* 0x000fe2000001ff00 */
        /* <DEDUP_REMOVED lines=11> */
[----:B------:R-:W-:Y:S01]  /*0150*/  MOV R73, RZ ;  /* 0x000000ff00497202 */ /* 0x000fe20000000f00 */
[----:B------:R-:W-:Y:S01]  /*0160*/  HFMA2.MMA R117, -RZ, RZ, 0, 0 ;  /* 0x00000000ff757435 */ /* 0x000fe200000001ff */
[----:B------:R-:W-:Y:S01]  /*0170*/  MOV R91, RZ ;  /* 0x000000ff005b7202 */ /* 0x000fe20000000f00 */
[----:B------:R-:W-:Y:S01]  /*0180*/  HFMA2.MMA R105, -RZ, RZ, 0, 0 ;  /* 0x00000000ff697435 */ /* 0x000fe200000001ff */
[C---:B0-----:R-:W-:Y:S01]  /*0190*/  IMAD.HI R0, R3.reuse, 0x5397829d, RZ ;  /* 0x5397829d03007827 */ /* 0x041fe200078e02ff */
[C---:B------:R-:W-:Y:S01]  /*01a0*/  IADD3 R4, R3.reuse, 0x70, RZ ;  /* 0x0000007003047810 */ /* 0x040fe20007ffe0ff */
[----:B------:R-:W-:Y:S01]  /*01b0*/  HFMA2.MMA R65, -RZ, RZ, 0, 0 ;  /* 0x00000000ff417435 */ /* 0x000fe200000001ff */
[--C-:B------:R-:W-:Y:S01]  /*01c0*/  SHF.R.U32.HI R6, RZ, 0x4, R3.reuse ;  /* 0x00000004ff067819 */ /* 0x100fe20000011603 */
[C---:B------:R-:W-:Y:S01]  /*01d0*/  IMAD.HI R2, R3.reuse, -0x6db6db6d, R2 ;  /* 0x9249249303027827 */ /* 0x040fe200078e0202 */
[----:B------:R-:W-:Y:S01]  /*01e0*/  SHF.R.U32.HI R5, RZ, 0x1f, R0 ;  /* 0x0000001fff057819 */ /* 0x000fe20000011600 */
[----:B------:R-:W-:Y:S01]  /*01f0*/  CS2R R92, SRZ ;  /* 0x00000000005c7805 */ /* 0x000fe2000001ff00 */
[C---:B------:R-:W-:Y:S01]  /*0200*/  IADD3 R8, R3.reuse, 0xe0, RZ ;  /* 0x000000e003087810 */ /* 0x040fe20007ffe0ff */
[----:B------:R-:W-:Y:S01]  /*0210*/  CS2R R94, SRZ ;  /* 0x00000000005e7805 */ /* 0x000fe2000001ff00 */
[----:B------:R-:W-:Y:S01]  /*0220*/  SHF.L.U32 R10, R6, 0x9, RZ ;  /* 0x00000009060a7819 */ /* 0x000fe200000006ff */
[----:B------:R-:W-:Y:S01]  /*0230*/  IMAD.HI R6, R4, 0x5397829d, RZ ;  /* 0x5397829d04067827 */ /* 0x000fe200078e02ff */
[----:B------:R-:W-:Y:S01]  /*0240*/  LEA.HI.SX32 R4, R0, R5, 0x1b ;  /* 0x0000000500047211 */ /* 0x000fe200078fdaff */
[----:B------:R-:W-:Y:S01]  /*0250*/  CS2R R96, SRZ ;  /* 0x0000000000607805 */ /* 0x000fe2000001ff00 */
[----:B------:R-:W-:Y:S01]  /*0260*/  SHF.R.U32.HI R5, RZ, 0x1f, R2 ;  /* 0x0000001fff057819 */ /* 0x000fe20000011602 */
[----:B------:R-:W-:Y:S01]  /*0270*/  IMAD.HI R8, R8, 0x5397829d, RZ ;  /* 0x5397829d08087827 */ /* 0x000fe200078e02ff */
[C---:B------:R-:W-:Y:S01]  /*0280*/  IADD3 R9, R3.reuse, 0x150, RZ ;  /* 0x0000015003097810 */ /* 0x040fe20007ffe0ff */
[----:B------:R-:W-:Y:S01]  /*0290*/  CS2R R56, SRZ ;  /* 0x0000000000387805 */ /* 0x000fe2000001ff00 */
[----:B------:R-:W-:Y:S01]  /*02a0*/  LEA.HI.SX32 R0, R2, R5, 0x1e ;  /* 0x0000000502007211 */ /* 0x000fe200078ff2ff */
[----:B------:R-:W-:Y:S01]  /*02b0*/  CS2R R60, SRZ ;  /* 0x00000000003c7805 */ /* 0x000fe2000001ff00 */
[----:B------:R-:W-:Y:S01]  /*02c0*/  IADD3 R2, R3, 0x1c0, RZ ;  /* 0x000001c003027810 */ /* 0x000fe20007ffe0ff */
[----:B------:R-:W-:Y:S01]  /*02d0*/  IMAD.HI R9, R9, 0x5397829d, RZ ;  /* 0x5397829d09097827 */ /* 0x000fe200078e02ff */
[----:B------:R-:W-:Y:S01]  /*02e0*/  SHF.R.U32.HI R5, RZ, 0x1f, R8 ;  /* 0x0000001fff057819 */ /* 0x000fe20000011608 */
[----:B------:R-:W-:Y:S01]  /*02f0*/  ULDC.64 UR4, c[0x0][0x118] ;  /* 0x0000460000047ab9 */ /* 0x000fe20000000a00 */
[----:B------:R-:W-:-:S02]  /*0300*/  LOP3.LUT R21, R3, 0xf, RZ, 0xc0, !PT ;  /* 0x0000000f03157812 */ /* 0x000fc400078ec0ff */
[----:B------:R-:W-:Y:S01]  /*0310*/  LEA.HI.SX32 R12, R8, R5, 0x1b ;  /* 0x00000005080c7211 */ /* 0x000fe200078fdaff */
[----:B------:R-:W-:Y:S01]  /*0320*/  IMAD.HI R5, R2, 0x5397829d, RZ ;  /* 0x5397829d02057827 */ /* 0x000fe200078e02ff */
[----:B------:R-:W-:Y:S02]  /*0330*/  SHF.R.U32.HI R7, RZ, 0x1f, R6 ;  /* 0x0000001fff077819 */ /* 0x000fe40000011606 */
[----:B------:R-:W-:Y:S02]  /*0340*/  SHF.R.U32.HI R2, RZ, 0x1f, R9 ;  /* 0x0000001fff027819 */ /* 0x000fe40000011609 */
[----:B------:R-:W-:Y:S02]  /*0350*/  LOP3.LUT R21, R10, 0xfffffe00, R21, 0xe2, !PT ;  /* 0xfffffe000a157812 */ /* 0x000fe400078ee215 */
[----:B------:R-:W-:Y:S02]  /*0360*/  LEA.HI.SX32 R10, R6, R7, 0x1b ;  /* 0x00000007060a7211 */ /* 0x000fe400078fdaff */
[----:B------:R-:W-:-:S02]  /*0370*/  IADD3 R6, R3, 0x230, RZ ;  /* 0x0000023003067810 */ /* 0x000fc40007ffe0ff */
[----:B------:R-:W-:Y:S02]  /*0380*/  LEA.HI.SX32 R14, R9, R2, 0x1b ;  /* 0x00000002090e7211 */ /* 0x000fe400078fdaff */
[----:B------:R-:W-:Y:S01]  /*0390*/  SHF.R.U32.HI R2, RZ, 0x1f, R5 ;  /* 0x0000001fff027819 */ /* 0x000fe20000011605 */
[----:B------:R-:W-:Y:S01]  /*03a0*/  IMAD.HI R6, R6, 0x5397829d, RZ ;  /* 0x5397829d06067827 */ /* 0x000fe200078e02ff */
[C---:B------:R-:W-:Y:S02]  /*03b0*/  IADD3 R7, R3.reuse, 0x2a0, RZ ;  /* 0x000002a003077810 */ /* 0x040fe40007ffe0ff */
[----:B------:R-:W-:Y:S02]  /*03c0*/  IADD3 R11, R3, 0x380, RZ ;  /* 0x00000380030b7810 */ /* 0x000fe40007ffe0ff */
[----:B------:R-:W-:Y:S01]  /*03d0*/  LEA.HI.SX32 R16, R5, R2, 0x1b ;  /* 0x0000000205107211 */ /* 0x000fe200078fdaff */
[----:B------:R-:W-:Y:S01]  /*03e0*/  IMAD.HI R8, R7, 0x5397829d, RZ ;  /* 0x5397829d07087827 */ /* 0x000fe200078e02ff */
[----:B------:R-:W0:Y:S01]  /*03f0*/  S2R R2, SR_CTAID.X ;  /* 0x0000000000027919 */ /* 0x000e220000002500 */
[----:B------:R-:W-:-:S02]  /*0400*/  SHF.R.U32.HI R7, RZ, 0x1f, R6 ;  /* 0x0000001fff077819 */ /* 0x000fc40000011606 */
[----:B------:R-:W-:Y:S01]  /*0410*/  IMAD.HI R11, R11, 0x5397829d, RZ ;  /* 0x5397829d0b0b7827 */ /* 0x000fe200078e02ff */
[----:B------:R-:W-:Y:S02]  /*0420*/  SHF.R.U32.HI R9, RZ, 0x1f, R8 ;  /* 0x0000001fff097819 */ /* 0x000fe40000011608 */
[----:B------:R-:W-:Y:S02]  /*0430*/  LEA.HI.SX32 R20, R6, R7, 0x1b ;  /* 0x0000000706147211 */ /* 0x000fe400078fdaff */
[----:B------:R-:W-:Y:S02]  /*0440*/  SHF.R.U32.HI R6, RZ, 0x1f, R11 ;  /* 0x0000001fff067819 */ /* 0x000fe4000001160b */
[C---:B------:R-:W-:Y:S02]  /*0450*/  IADD3 R5, R3.reuse, 0x3f0, RZ ;  /* 0x000003f003057810 */ /* 0x040fe40007ffe0ff */
[----:B------:R-:W-:Y:S02]  /*0460*/  IADD3 R7, R3, 0x460, RZ ;  /* 0x0000046003077810 */ /* 0x000fe40007ffe0ff */
[----:B------:R-:W-:Y:S01]  /*0470*/  LEA.HI.SX32 R22, R8, R9, 0x1b ;  /* 0x0000000908167211 */ /* 0x000fe200078fdaff */
[----:B------:R-:W-:Y:S01]  /*0480*/  IMAD.HI R5, R5, 0x5397829d, RZ ;  /* 0x5397829d05057827 */ /* 0x000fe200078e02ff */
[----:B------:R-:W-:-:S02]  /*0490*/  LEA.HI.SX32 R24, R11, R6, 0x1b ;  /* 0x000000060b187211 */ /* 0x000fc400078fdaff */
[----:B------:R-:W-:Y:S01]  /*04a0*/  IADD3 R8, R3, 0x4d0, RZ ;  /* 0x000004d003087810 */ /* 0x000fe20007ffe0ff */
[----:B------:R-:W-:Y:S01]  /*04b0*/  IMAD.HI R7, R7, 0x5397829d, RZ ;  /* 0x5397829d07077827 */ /* 0x000fe200078e02ff */
[C---:B------:R-:W-:Y:S02]  /*04c0*/  IADD3 R6, R3.reuse, 0x540, RZ ;  /* 0x0000054003067810 */ /* 0x040fe40007ffe0ff */
[----:B------:R-:W-:Y:S01]  /*04d0*/  IADD3 R13, R3, 0x5b0, RZ ;  /* 0x000005b0030d7810 */ /* 0x000fe20007ffe0ff */
[----:B------:R-:W-:Y:S01]  /*04e0*/  IMAD.HI R9, R8, 0x5397829d, RZ ;  /* 0x5397829d08097827 */ /* 0x000fe200078e02ff */
[----:B------:R-:W-:Y:S02]  /*04f0*/  SHF.R.U32.HI R8, RZ, 0x1f, R7 ;  /* 0x0000001fff087819 */ /* 0x000fe40000011607 */
[----:B------:R-:W-:Y:S01]  /*0500*/  IADD3 R17, R0, 0x6, RZ ;  /* 0x0000000600117810 */ /* 0x000fe20007ffe0ff */
[----:B------:R-:W-:Y:S01]  /*0510*/  IMAD.HI R11, R6, 0x5397829d, RZ ;  /* 0x5397829d060b7827 */ /* 0x000fe200078e02ff */
[----:B------:R-:W-:-:S02]  /*0520*/  SHF.R.U32.HI R6, RZ, 0x1f, R5 ;  /* 0x0000001fff067819 */ /* 0x000fc40000011605 */
[----:B------:R-:W-:Y:S01]  /*0530*/  LEA.HI.SX32 R28, R7, R8, 0x1b ;  /* 0x00000008071c7211 */ /* 0x000fe200078fdaff */
[----:B------:R-:W-:Y:S01]  /*0540*/  IMAD.HI R13, R13, 0x5397829d, RZ ;  /* 0x5397829d0d0d7827 */ /* 0x000fe200078e02ff */
[----:B------:R-:W-:Y:S02]  /*0550*/  LEA.HI.SX32 R26, R5, R6, 0x1b ;  /* 0x00000006051a7211 */ /* 0x000fe400078fdaff */
[----:B------:R-:W-:Y:S01]  /*0560*/  SHF.R.U32.HI R18, RZ, 0x1f, R9 ;  /* 0x0000001fff127819 */ /* 0x000fe20000011609 */
[----:B------:R-:W-:Y:S01]  /*0570*/  IMAD R5, R0, -0x7, R3 ;  /* 0xfffffff900057824 */ /* 0x000fe200078e0203 */
[----:B------:R-:W-:Y:S01]  /*0580*/  SHF.R.U32.HI R6, RZ, 0x1f, R11 ;  /* 0x0000001fff067819 */ /* 0x000fe2000001160b */
[----:B------:R-:W-:Y:S01]  /*0590*/  IMAD R7, R4, -0x62, R3 ;  /* 0xffffff9e04077824 */ /* 0x000fe200078e0203 */
[----:B0-----:R-:W-:Y:S02]  /*05a0*/  LOP3.LUT R8, R2, 0x3, RZ, 0xc0, !PT ;  /* 0x0000000302087812 */ /* 0x001fe400078ec0ff */
[----:B------:R-:W-:Y:S01]  /*05b0*/  LEA.HI.SX32 R30, R9, R18, 0x1b ;  /* 0x00000012091e7211 */ /* 0x000fe200078fdaff */
[--C-:B------:R-:W-:Y:S01]  /*05c0*/  IMAD R9, R4, 0x310, R5.reuse ;  /* 0x0000031004097824 */ /* 0x100fe200078e0205 */
[----:B------:R-:W-:Y:S01]  /*05d0*/  LEA.HI.SX32 R32, R11, R6, 0x1b ;  /* 0x000000060b207211 */ /* 0x000fe200078fdaff */
[C---:B------:R-:W-:Y:S01]  /*05e0*/  IMAD R11, R8.reuse, 0x7, R5 ;  /* 0x00000007080b7824 */ /* 0x040fe200078e0205 */
[----:B------:R-:W-:Y:S01]  /*05f0*/  SHF.R.U32.HI R18, RZ, 0x1f, R13 ;  /* 0x0000001fff127819 */ /* 0x000fe2000001160d */
[----:B------:R-:W-:Y:S01]  /*0600*/  IMAD R23, R8, 0x7, R9 ;  /* 0x0000000708177824 */ /* 0x000fe200078e0209 */
[----:B------:R-:W-:Y:S01]  /*0610*/  MOV R6, RZ ;  /* 0x000000ff00067202 */ /* 0x000fe20000000f00 */
[--C-:B------:R-:W-:Y:S01]  /*0620*/  IMAD R25, R10, 0x310, R11.reuse ;  /* 0x000003100a197824 */ /* 0x100fe200078e020b */
[----:B------:R-:W-:Y:S01]  /*0630*/  LEA.HI.SX32 R34, R13, R18, 0x1b ;  /* 0x000000120d227211 */ /* 0x000fe200078fdaff */
[----:B------:R-:W-:Y:S01]  /*0640*/  HFMA2.MMA R8, -RZ, RZ, 0, 0 ;  /* 0x00000000ff087435 */ /* 0x000fe200000001ff */
[----:B------:R-:W-:Y:S01]  /*0650*/  IMAD R29, R14, 0x310, R11 ;  /* 0x000003100e1d7824 */ /* 0x000fe200078e020b */
[----:B------:R-:W-:Y:S01]  /*0660*/  HFMA2.MMA R10, -RZ, RZ, 0, 0 ;  /* 0x00000000ff0a7435 */ /* 0x000fe200000001ff */
[----:B------:R-:W-:Y:S01]  /*0670*/  IMAD.HI R18, R7, -0x6db6db6d, R6 ;  /* 0x9249249307127827 */ /* 0x000fe200078e0206 */
[----:B------:R-:W-:Y:S01]  /*0680*/  LOP3.LUT R4, R2, 0x4, RZ, 0xc0, !PT ;  /* 0x0000000402047812 */ /* 0x000fe200078ec0ff */
[----:B------:R-:W-:Y:S01]  /*0690*/  HFMA2.MMA R14, -RZ, RZ, 0, 0 ;  /* 0x00000000ff0e7435 */ /* 0x000fe200000001ff */
[----:B------:R-:W-:Y:S01]  /*06a0*/  IADD3 R9, R0, 0x2, RZ ;  /* 0x0000000200097810 */ /* 0x000fe20007ffe0ff */
[--C-:B------:R-:W-:Y:S01]  /*06b0*/  IMAD R27, R12, 0x310, R11.reuse ;  /* 0x000003100c1b7824 */ /* 0x100fe200078e020b */
[----:B------:R-:W-:Y:S01]  /*06c0*/  IADD3 R7, R0, 0x4, RZ ;  /* 0x0000000400077810 */ /* 0x000fe20007ffe0ff */
[--C-:B------:R-:W-:Y:S01]  /*06d0*/  IMAD R31, R16, 0x310, R11.reuse ;  /* 0x00000310101f7824 */ /* 0x100fe200078e020b */
[----:B------:R-:W-:Y:S01]  /*06e0*/  MOV R16, RZ ;  /* 0x000000ff00107202 */ /* 0x000fe20000000f00 */
[--C-:B------:R-:W-:Y:S01]  /*06f0*/  IMAD R33, R20, 0x310, R11.reuse ;  /* 0x0000031014217824 */ /* 0x100fe200078e020b */
[----:B------:R-:W-:Y:S01]  /*0700*/  IADD3 R13, R0, 0xa, RZ ;  /* 0x0000000a000d7810 */ /* 0x000fe20007ffe0ff */
[--C-:B------:R-:W-:Y:S01]  /*0710*/  IMAD R35, R22, 0x310, R11.reuse ;  /* 0x0000031016237824 */ /* 0x100fe200078e020b */
[----:B------:R-:W-:Y:S01]  /*0720*/  SHF.R.U32.HI R4, RZ, 0x2, R4 ;  /* 0x00000002ff047819 */ /* 0x000fe20000011604 */
[--C-:B------:R-:W-:Y:S01]  /*0730*/  IMAD R37, R24, 0x310, R11.reuse ;  /* 0x0000031018257824 */ /* 0x100fe200078e020b */
[----:B------:R-:W-:Y:S01]  /*0740*/  MOV R12, RZ ;  /* 0x000000ff000c7202 */ /* 0x000fe20000000f00 */
[--C-:B------:R-:W-:Y:S01]  /*0750*/  IMAD R39, R26, 0x310, R11.reuse ;  /* 0x000003101a277824 */ /* 0x100fe200078e020b */
[----:B------:R-:W-:Y:S01]  /*0760*/  SHF.R.U32.HI R19, RZ, 0x1f, R18 ;  /* 0x0000001fff137819 */ /* 0x000fe20000011612 */
[--C-:B------:R-:W-:Y:S01]  /*0770*/  IMAD R41, R28, 0x310, R11.reuse ;  /* 0x000003101c297824 */ /* 0x100fe200078e020b */
[----:B------:R-:W-:Y:S01]  /*0780*/  IADD3 R15, R0, 0x8, RZ ;  /* 0x00000008000f7810 */ /* 0x000fe20007ffe0ff */
[--C-:B------:R-:W-:Y:S01]  /*0790*/  IMAD R43, R30, 0x310, R11.reuse ;  /* 0x000003101e2b7824 */ /* 0x100fe200078e020b */
[----:B------:R-:W-:Y:S01]  /*07a0*/  LEA.HI.SX32 R19, R18, R19, 0x1e ;  /* 0x0000001312137211 */ /* 0x000fe200078ff2ff */
[--C-:B------:R-:W-:Y:S01]  /*07b0*/  IMAD R45, R32, 0x310, R11.reuse ;  /* 0x00000310202d7824 */ /* 0x100fe200078e020b */
[----:B------:R-:W-:Y:S01]  /*07c0*/  MOV R121, RZ ;  /* 0x000000ff00797202 */ /* 0x000fe20000000f00 */
[----:B------:R-:W-:Y:S01]  /*07d0*/  IMAD R47, R34, 0x310, R11 ;  /* 0x00000310222f7824 */ /* 0x000fe200078e020b */
[----:B------:R-:W-:Y:S01]  /*07e0*/  IADD3 R11, R0, 0xc, RZ ;  /* 0x0000000c000b7810 */ /* 0x000fe20007ffe0ff */
[----:B------:R-:W-:Y:S01]  /*07f0*/  IMAD.HI R8, R9, -0x6db6db6d, R8 ;  /* 0x9249249309087827 */ /* 0x000fe200078e0208 */
[----:B------:R-:W-:-:S02]  /*0800*/  MOV R101, RZ ;  /* 0x000000ff00657202 */ /* 0x000fc40000000f00 */
[----:B------:R-:W-:Y:S01]  /*0810*/  MOV R89, RZ ;  /* 0x000000ff00597202 */ /* 0x000fe20000000f00 */
[----:B------:R-:W-:Y:S01]  /*0820*/  IMAD.HI R28, R11, -0x6db6db6d, R10 ;  /* 0x924924930b1c7827 */ /* 0x000fe200078e020a */
[----:B------:R-:W-:Y:S02]  /*0830*/  MOV R83, RZ ;  /* 0x000000ff00537202 */ /* 0x000fe40000000f00 */
[----:B------:R-:W-:Y:S01]  /*0840*/  MOV R123, RZ ;  /* 0x000000ff007b7202 */ /* 0x000fe20000000f00 */
[----:B------:R-:W-:Y:S01]  /*0850*/  IMAD.HI R20, R7, -0x6db6db6d, R6 ;  /* 0x9249249307147827 */ /* 0x000fe200078e0206 */
[----:B------:R-:W-:Y:S02]  /*0860*/  MOV R77, RZ ;  /* 0x000000ff004d7202 */ /* 0x000fe40000000f00 */
[----:B------:R-:W-:Y:S01]  /*0870*/  MOV R109, RZ ;  /* 0x000000ff006d7202 */ /* 0x000fe20000000f00 */
[----:B------:R-:W-:Y:S01]  /*0880*/  IMAD.HI R16, R17, -0x6db6db6d, R16 ;  /* 0x9249249311107827 */ /* 0x000fe200078e0210 */
[----:B------:R-:W-:-:S02]  /*0890*/  MOV R125, RZ ;  /* 0x000000ff007d7202 */ /* 0x000fc40000000f00 */
[----:B------:R-:W-:Y:S01]  /*08a0*/  MOV R63, RZ ;  /* 0x000000ff003f7202 */ /* 0x000fe20000000f00 */
[----:B------:R-:W-:Y:S01]  /*08b0*/  IMAD.HI R24, R13, -0x6db6db6d, R12 ;  /* 0x924924930d187827 */ /* 0x000fe200078e020c */
[----:B------:R-:W-:-:S03]  /*08c0*/  MOV R69, RZ ;  /* 0x000000ff00457202 */ /* 0x000fc60000000f00 */
[----:B------:R-:W-:Y:S01]  /*08d0*/  IMAD R6, R4, 0x188, R23 ;  /* 0x0000018804067824 */ /* 0x000fe200078e0217 */
[----:B------:R-:W-:Y:S01]  /*08e0*/  SHF.R.U32.HI R23, RZ, 0x1f, R8 ;  /* 0x0000001fff177819 */ /* 0x000fe20000011608 */
[----:B------:R-:W-:-:S03]  /*08f0*/  IMAD.HI R22, R15, -0x6db6db6d, R14 ;  /* 0x924924930f167827 */ /* 0x000fc600078e020e */
[----:B------:R-:W-:Y:S01]  /*0900*/  LEA.HI.SX32 R23, R8, R23, 0x1d ;  /* 0x0000001708177211 */ /* 0x000fe200078feaff */
[C---:B------:R-:W-:Y:S01]  /*0910*/  IMAD R18, R4.reuse, 0x188, R31 ;  /* 0x0000018804127824 */ /* 0x040fe200078e021f */
[----:B------:R-:W-:Y:S01]  /*0920*/  SHF.R.U32.HI R31, RZ, 0x1f, R28 ;  /* 0x0000001fff1f7819 */ /* 0x000fe2000001161c */
[C---:B------:R-:W-:Y:S01]  /*0930*/  IMAD R10, R4.reuse, 0x188, R25 ;  /* 0x00000188040a7824 */ /* 0x040fe200078e0219 */
[----:B------:R-:W-:Y:S01]  /*0940*/  SHF.R.U32.HI R25, RZ, 0x1f, R20 ;  /* 0x0000001fff197819 */ /* 0x000fe20000011614 */
[C---:B------:R-:W-:Y:S01]  /*0950*/  IMAD R12, R4.reuse, 0x188, R27 ;  /* 0x00000188040c7824 */ /* 0x040fe200078e021b */
[----:B------:R-:W-:Y:S01]  /*0960*/  SHF.R.U32.HI R27, RZ, 0x1f, R22 ;  /* 0x0000001fff1b7819 */ /* 0x000fe20000011616 */
[C---:B------:R-:W-:Y:S01]  /*0970*/  IMAD R14, R4.reuse, 0x188, R29 ;  /* 0x00000188040e7824 */ /* 0x040fe200078e021d */
[----:B------:R-:W-:Y:S01]  /*0980*/  SHF.R.U32.HI R29, RZ, 0x1f, R24 ;  /* 0x0000001fff1d7819 */ /* 0x000fe20000011618 */
[----:B------:R-:W-:Y:S01]  /*0990*/  IMAD R26, R4, 0x188, R33 ;  /* 0x00000188041a7824 */ /* 0x000fe200078e0221 */
[----:B------:R-:W-:Y:S01]  /*09a0*/  LEA.HI.SX32 R31, R28, R31, 0x1d ;  /* 0x0000001f1c1f7211 */ /* 0x000fe200078feaff */
[----:B------:R-:W-:Y:S01]  /*09b0*/  IMAD R30, R4, 0x188, R35 ;  /* 0x00000188041e7824 */ /* 0x000fe200078e0223 */
[----:B------:R-:W-:Y:S01]  /*09c0*/  LEA.HI.SX32 R25, R20, R25, 0x1d ;  /* 0x0000001914197211 */ /* 0x000fe200078feaff */
[----:B------:R-:W-:Y:S01]  /*09d0*/  IMAD R32, R4, 0x188, R37 ;  /* 0x0000018804207824 */ /* 0x000fe200078e0225 */
[----:B------:R-:W-:Y:S01]  /*09e0*/  LEA.HI.SX32 R29, R24, R29, 0x1d ;  /* 0x0000001d181d7211 */ /* 0x000fe200078feaff */
[----:B------:R-:W-:Y:S01]  /*09f0*/  IMAD R34, R4, 0x188, R39 ;  /* 0x0000018804227824 */ /* 0x000fe200078e0227 */
[----:B------:R-:W-:Y:S01]  /*0a00*/  LEA.HI.SX32 R27, R22, R27, 0x1d ;  /* 0x0000001b161b7211 */ /* 0x000fe200078feaff */
[----:B------:R-:W-:Y:S01]  /*0a10*/  IMAD R36, R4, 0x188, R41 ;  /* 0x0000018804247824 */ /* 0x000fe200078e0229 */
[----:B------:R-:W-:Y:S01]  /*0a20*/  SHF.L.U32 R20, R2, 0xc, RZ ;  /* 0x0000000c02147819 */ /* 0x000fe200000006ff */
[----:B------:R-:W-:-:S02]  /*0a30*/  IMAD R38, R4, 0x188, R43 ;  /* 0x0000018804267824 */ /* 0x000fc400078e022b */
[----:B------:R-:W-:Y:S01]  /*0a40*/  IMAD R40, R4, 0x188, R45 ;  /* 0x0000018804287824 */ /* 0x000fe200078e022d */
[----:B------:R-:W-:Y:S01]  /*0a50*/  LOP3.LUT R20, R20, 0xffff8000, RZ, 0xc0, !PT ;  /* 0xffff800014147812 */ /* 0x000fe200078ec0ff */
[----:B------:R-:W-:Y:S01]  /*0a60*/  IMAD R42, R4, 0x188, R47 ;  /* 0x00000188042a7824 */ /* 0x000fe200078e022f */
[----:B------:R-:W-:Y:S01]  /*0a70*/  CS2R R44, SRZ ;  /* 0x00000000002c7805 */ /* 0x000fe2000001ff00 */
[----:B------:R-:W-:Y:S01]  /*0a80*/  IMAD R4, R19, 0x1c, R6 ;  /* 0x0000001c13047824 */ /* 0x000fe200078e0206 */
[----:B------:R-:W-:Y:S01]  /*0a90*/  SHF.R.U32.HI R19, RZ, 0x1f, R16 ;  /* 0x0000001fff137819 */ /* 0x000fe20000011610 */
[----:B------:R-:W-:Y:S01]  /*0aa0*/  IMAD R23, R23, -0xe, R9 ;  /* 0xfffffff217177824 */ /* 0x000fe200078e0209 */
[----:B------:R-:W-:Y:S01]  /*0ab0*/  IADD3 R22, R21, R20, RZ ;  /* 0x0000001415167210 */ /* 0x000fe20007ffe0ff */
[----:B------:R-:W-:Y:S01]  /*0ac0*/  IMAD R31, R31, -0xe, R11 ;  /* 0xfffffff21f1f7824 */ /* 0x000fe200078e020b */
[----:B------:R-:W-:Y:S01]  /*0ad0*/  LEA.HI.SX32 R19, R16, R19, 0x1d ;  /* 0x0000001310137211 */ /* 0x000fe200078feaff */
[----:B------:R-:W-:-:S02]  /*0ae0*/  IMAD R25, R25, -0xe, R7 ;  /* 0xfffffff219197824 */ /* 0x000fc400078e0207 */
[----:B------:R-:W-:Y:S02]  /*0af0*/  IMAD R29, R29, -0xe, R13 ;  /* 0xfffffff21d1d7824 */ /* 0x000fe400078e020d */
[----:B------:R-:W-:Y:S02]  /*0b00*/  IMAD R19, R19, -0xe, R17 ;  /* 0xfffffff213137824 */ /* 0x000fe400078e0211 */
[----:B------:R-:W-:Y:S02]  /*0b10*/  IMAD R27, R27, -0xe, R15 ;  /* 0xfffffff21b1b7824 */ /* 0x000fe400078e020f */
[C---:B------:R-:W-:Y:S02]  /*0b20*/  IMAD R6, R23.reuse, 0x1c, R10 ;  /* 0x0000001c17067824 */ /* 0x040fe400078e020a */
[----:B------:R-:W-:Y:S01]  /*0b30*/  IMAD R7, R23, 0x1c, R32 ;  /* 0x0000001c17077824 */ /* 0x000fe200078e0220 */
[----:B------:R-:W-:Y:S01]  /*0b40*/  HFMA2.MMA R23, -RZ, RZ, 0, 0 ;  /* 0x00000000ff177435 */ /* 0x000fe200000001ff */
[----:B------:R-:W-:Y:S01]  /*0b50*/  IMAD R17, R31, 0x1c, R42 ;  /* 0x0000001c1f117824 */ /* 0x000fe200078e022a */
[----:B------:R-:W-:Y:S01]  /*0b60*/  HFMA2.MMA R42, -RZ, RZ, 0, 0 ;  /* 0x00000000ff2a7435 */ /* 0x000fe200000001ff */
[----:B------:R-:W-:-:S02]  /*0b70*/  IMAD R8, R25, 0x1c, R12 ;  /* 0x0000001c19087824 */ /* 0x000fc400078e020c */
[C---:B------:R-:W-:Y:S02]  /*0b80*/  IMAD R10, R19.reuse, 0x1c, R14 ;  /* 0x0000001c130a7824 */ /* 0x040fe400078e020e */
[----:B------:R-:W-:Y:S01]  /*0b90*/  IMAD R11, R19, 0x1c, R36 ;  /* 0x0000001c130b7824 */ /* 0x000fe200078e0224 */
[----:B------:R-:W-:Y:S01]  /*0ba0*/  MOV R19, RZ ;  /* 0x000000ff00137202 */ /* 0x000fe20000000f00 */
[----:B------:R-:W-:Y:S02]  /*0bb0*/  IMAD R15, R29, 0x1c, R40 ;  /* 0x0000001c1d0f7824 */ /* 0x000fe400078e0228 */
[----:B------:R-:W-:Y:S01]  /*0bc0*/  IMAD R9, R25, 0x1c, R34 ;  /* 0x0000001c19097824 */ /* 0x000fe200078e0222 */
[----:B------:R-:W-:Y:S01]  /*0bd0*/  CS2R R40, SRZ ;  /* 0x0000000000287805 */ /* 0x000fe2000001ff00 */
[C---:B------:R-:W-:Y:S02]  /*0be0*/  IMAD R12, R27.reuse, 0x1c, R18 ;  /* 0x0000001c1b0c7824 */ /* 0x040fe400078e0212 */
[----:B------:R-:W-:-:S02]  /*0bf0*/  IMAD R13, R27, 0x1c, R38 ;  /* 0x0000001c1b0d7824 */ /* 0x000fc400078e0226 */
[----:B------:R-:W-:Y:S02]  /*0c00*/  IMAD R14, R29, 0x1c, R26 ;  /* 0x0000001c1d0e7824 */ /* 0x000fe400078e021a */
[----:B------:R-:W-:-:S02]  /*0c10*/  IMAD R16, R31, 0x1c, R30 ;  /* 0x0000001c1f107824 */ /* 0x000fc400078e021e */
.L_x_1:
[----:B------:R-:W-:Y:S01]  /*0c20*/  ISETP.GT.AND P0, PT, R3, 0xf, PT ;  /* 0x0000000f0300780c */ /* 0x000fe20003f04270 */
[C---:B------:R-:W-:Y:S01]  /*0c30*/  IMAD R31, R19.reuse, 0x3100, R4 ;  /* 0x00003100131f7824 */ /* 0x040fe200078e0204 */
[----:B------:R-:W-:Y:S01]  /*0c40*/  MOV R18, 0x4 ;  /* 0x0000000400127802 */ /* 0x000fe20000000f00 */
[C---:B------:R-:W-:Y:S01]  /*0c50*/  IMAD R29, R19.reuse, 0x3100, R6 ;  /* 0x00003100131d7824 */ /* 0x040fe200078e0206 */
[C---:B------:R-:W-:Y:S01]  /*0c60*/  LEA R33, R19.reuse, R22, 0x4 ;  /* 0x0000001613217211 */ /* 0x040fe200078e20ff */
[----:B------:R-:W-:Y:S01]  /*0c70*/  IMAD R27, R19, 0x3100, R8 ;  /* 0x00003100131b7824 */ /* 0x000fe200078e0208 */
[----:B------:R-:W-:Y:S06]  /*0c80*/  BAR.SYNC 0x0 ;  /* 0x0000000000007b1d */ /* 0x000fec0000000000 */
[----:B------:R-:W-:Y:S01]  /*0c90*/  IMAD.WIDE R32, R33, R18, c[0x0][0x168] ;  /* 0x00005a0021207625 */ /* 0x000fe200078e0212 */
[----:B------:R-:W-:-:S03]  /*0ca0*/  @!P0 IADD3 R90, R20, R3, RZ ;  /* 0x00000003145a8210 */ /* 0x000fc60007ffe0ff */
[C---:B------:R-:W-:Y:S01]  /*0cb0*/  IMAD R25, R19.reuse, 0x3100, R10 ;  /* 0x0000310013197824 */ /* 0x040fe200078e020a */
[----:B------:R0:W2:Y:S01]  /*0cc0*/  LDG.E.CONSTANT R34, [R32.64] ;  /* 0x0000000420227981 */ /* 0x0000a2000c1e9900 */
[----:B------:R-:W-:Y:S02]  /*0cd0*/  IMAD R21, R19, 0x3100, R12 ;  /* 0x0000310013157824 */ /* 0x000fe400078e020c */
[-C--:B------:R-:W-:Y:S01]  /*0ce0*/  IMAD.WIDE R30, R31, R18.reuse, c[0x0][0x160] ;  /* 0x000058001f1e7625 */ /* 0x080fe200078e0212 */
[----:B------:R0:W3:Y:S03]  /*0cf0*/  LDG.E.CONSTANT R46, [R32.64+0x3800] ;  /* 0x00380004202e7981 */ /* 0x0000e6000c1e9900 */
[-C--:B------:R-:W-:Y:S01]  /*0d00*/  IMAD.WIDE R28, R29, R18.reuse, c[0x0][0x160] ;  /* 0x000058001d1c7625 */ /* 0x080fe200078e0212 */
[----:B------:R0:W4:Y:S03]  /*0d10*/  LDG.E.CONSTANT R36, [R32.64+0x7000] ;  /* 0x0070000420247981 */ /* 0x000126000c1e9900 */
[-C--:B------:R-:W-:Y:S01]  /*0d20*/  IMAD.WIDE R26, R27, R18.reuse, c[0x0][0x160] ;  /* 0x000058001b1a7625 */ /* 0x080fe200078e0212 */
[----:B------:R0:W5:Y:S03]  /*0d30*/  LDG.E.CONSTANT R38, [R32.64+0xa800] ;  /* 0x00a8000420267981 */ /* 0x000166000c1e9900 */
[----:B------:R-:W-:Y:S01]  /*0d40*/  IMAD.WIDE R24, R25, R18, c[0x0][0x160] ;  /* 0x0000580019187625 */ /* 0x000fe200078e0212 */
[----:B------:R0:W5:Y:S01]  /*0d50*/  LDG.E.CONSTANT R48, [R32.64+0xe000] ;  /* 0x00e0000420307981 */ /* 0x000162000c1e9900 */
[----:B------:R-:W-:-:S03]  /*0d60*/  @!P0 LEA R90, R19, R90, 0x4 ;  /* 0x0000005a135a8211 */ /* 0x000fc600078e20ff */
[----:B------:R0:W5:Y:S01]  /*0d70*/  LDG.E.CONSTANT R58, [R32.64+0x11800] ;  /* 0x01180004203a7981 */ /* 0x000162000c1e9900 */
[----:B------:R-:W-:-:S03]  /*0d80*/  IMAD R35, R19, 0x3100, R14 ;  /* 0x0000310013237824 */ /* 0x000fc600078e020e */
[----:B------:R0:W5:Y:S01]  /*0d90*/  LDG.E.CONSTANT R64, [R32.64+0x15000] ;  /* 0x0150000420407981 */ /* 0x000162000c1e9900 */
[----:B------:R-:W-:-:S03]  /*0da0*/  IMAD R37, R19, 0x3100, R16 ;  /* 0x0000310013257824 */ /* 0x000fc600078e0210 */
[----:B------:R0:W5:Y:S01]  /*0db0*/  LDG.E.CONSTANT R62, [R32.64+0x18800] ;  /* 0x01880004203e7981 */ /* 0x000162000c1e9900 */
[----:B------:R-:W-:-:S03]  /*0dc0*/  IMAD R39, R19, 0x3100, R9 ;  /* 0x0000310013277824 */ /* 0x000fc600078e0209 */
[----:B------:R0:W5:Y:S01]  /*0dd0*/  LDG.E.CONSTANT R68, [R32.64+0x1c000] ;  /* 0x01c0000420447981 */ /* 0x000162000c1e9900 */
[----:B------:R-:W-:-:S03]  /*0de0*/  @!P0 IADD3 R43, R90, 0x7e00, RZ ;  /* 0x00007e005a2b8810 */ /* 0x000fc60007ffe0ff */
[----:B------:R1:W5:Y:S04]  /*0df0*/  LDG.E.CONSTANT R70, [R30.64] ;  /* 0x000000041e467981 */ /* 0x000368000c1e9900 */
[----:B------:R1:W5:Y:S01]  /*0e00*/  LDG.E.CONSTANT R72, [R30.64+0x6200] ;  /* 0x006200041e487981 */ /* 0x000362000c1e9900 */
[----:B0-----:R-:W-:-:S03]  /*0e10*/  IMAD.WIDE R32, R21, R18, c[0x0][0x160] ;  /* 0x0000580015207625 */ /* 0x001fc600078e0212 */
[----:B------:R0:W5:Y:S01]  /*0e20*/  LDG.E.CONSTANT R74, [R28.64] ;  /* 0x000000041c4a7981 */ /* 0x000162000c1e9900 */
[----:B------:R-:W-:-:S03]  /*0e30*/  IMAD R21, R19, 0x3100, R7 ;  /* 0x0000310013157824 */ /* 0x000fc600078e0207 */
[----:B------:R0:W5:Y:S01]  /*0e40*/  LDG.E.CONSTANT R76, [R26.64] ;  /* 0x000000041a4c7981 */ /* 0x000162000c1e9900 */
[----:B-1----:R-:W-:-:S03]  /*0e50*/  IMAD.WIDE R30, R35, R18, c[0x0][0x160] ;  /* 0x00005800231e7625 */ /* 0x002fc600078e0212 */
[----:B------:R1:W5:Y:S01]  /*0e60*/  LDG.E.CONSTANT R78, [R24.64] ;  /* 0x00000004184e7981 */ /* 0x000362000c1e9900 */
[----:B0-----:R-:W-:-:S03]  /*0e70*/  IMAD.WIDE R28, R37, R18, c[0x0][0x160] ;  /* 0x00005800251c7625 */ /* 0x001fc600078e0212 */
[----:B------:R0:W5:Y:S01]  /*0e80*/  LDG.E.CONSTANT R80, [R32.64] ;  /* 0x0000000420507981 */ /* 0x000162000c1e9900 */
[----:B------:R-:W-:-:S03]  /*0e90*/  IMAD.WIDE R26, R21, R18, c[0x0][0x160] ;  /* 0x00005800151a7625 */ /* 0x000fc600078e0212 */
[----:B------:R0:W5:Y:S01]  /*0ea0*/  LDG.E.CONSTANT R82, [R30.64] ;  /* 0x000000041e527981 */ /* 0x000162000c1e9900 */
[----:B-1----:R-:W-:-:S03]  /*0eb0*/  IMAD.WIDE R24, R39, R18, c[0x0][0x160] ;  /* 0x0000580027187625 */ /* 0x002fc600078e0212 */
[----:B------:R1:W5:Y:S01]  /*0ec0*/  LDG.E.CONSTANT R84, [R28.64] ;  /* 0x000000041c547981 */ /* 0x000362000c1e9900 */
[C---:B------:R-:W-:Y:S02]  /*0ed0*/  IMAD R21, R19.reuse, 0x3100, R11 ;  /* 0x0000310013157824 */ /* 0x040fe400078e020b */
[C---:B------:R-:W-:Y:S01]  /*0ee0*/  IMAD R35, R19.reuse, 0x3100, R13 ;  /* 0x0000310013237824 */ /* 0x040fe200078e020d */
[----:B------:R1:W5:Y:S01]  /*0ef0*/  LDG.E.CONSTANT R86, [R26.64] ;  /* 0x000000041a567981 */ /* 0x000362000c1e9900 */
[C---:B------:R-:W-:Y:S02]  /*0f00*/  IMAD R37, R19.reuse, 0x3100, R15 ;  /* 0x0000310013257824 */ /* 0x040fe400078e020f */
[----:B------:R-:W-:Y:S01]  /*0f10*/  IMAD R39, R19, 0x3100, R17 ;  /* 0x0000310013277824 */ /* 0x000fe200078e0211 */
[----:B------:R1:W5:Y:S01]  /*0f20*/  LDG.E.CONSTANT R88, [R24.64] ;  /* 0x0000000418587981 */ /* 0x000362000c1e9900 */
[----:B0-----:R-:W-:-:S04]  /*0f30*/  IMAD.WIDE R32, R21, R18, c[0x0][0x160] ;  /* 0x0000580015207625 */ /* 0x001fc800078e0212 */
[-C--:B------:R-:W-:Y:S01]  /*0f40*/  IMAD.WIDE R30, R35, R18.reuse, c[0x0][0x160] ;  /* 0x00005800231e7625 */ /* 0x080fe200078e0212 */
[----:B------:R-:W5:Y:S03]  /*0f50*/  LDG.E.CONSTANT R90, [R32.64] ;  /* 0x00000004205a7981 */ /* 0x000f66000c1e9900 */
[-C--:B-1----:R-:W-:Y:S01]  /*0f60*/  IMAD.WIDE R28, R37, R18.reuse, c[0x0][0x160] ;  /* 0x00005800251c7625 */ /* 0x082fe200078e0212 */
[----:B------:R-:W5:Y:S03]  /*0f70*/  LDG.E.CONSTANT R100, [R30.64] ;  /* 0x000000041e647981 */ /* 0x000f66000c1e9900 */
[-C--:B------:R-:W-:Y:S01]  /*0f80*/  IMAD.WIDE R26, R39, R18.reuse, c[0x0][0x160] ;  /* 0x00005800271a7625 */ /* 0x080fe200078e0212 */
[----:B------:R-:W5:Y:S03]  /*0f90*/  LDG.E.CONSTANT R104, [R28.64] ;  /* 0x000000041c687981 */ /* 0x000f66000c1e9900 */
[----:B------:R-:W-:Y:S01]  /*0fa0*/  @!P0 IMAD.WIDE R24, R43, R18, c[0x0][0x168] ;  /* 0x00005a002b188625 */ /* 0x000fe200078e0212 */
[----:B------:R-:W5:Y:S04]  /*0fb0*/  LDG.E.CONSTANT R108, [R26.64] ;  /* 0x000000041a6c7981 */ /* 0x000f68000c1e9900 */
[----:B------:R-:W5:Y:S01]  /*0fc0*/  @!P0 LDG.E.CONSTANT R110, [R24.64] ;  /* 0x00000004186e8981 */ /* 0x000f62000c1e9900 */
[----:B------:R-:W-:-:S03]  /*0fd0*/  SHF.L.U32 R21, R0, 0x8, RZ ;  /* 0x0000000800157819 */ /* 0x000fc600000006ff */
[----:B--2---:R-:W-:Y:S04]  /*0fe0*/  STS [R3.X4+0x1880], R34 ;  /* 0x0018802203007388 */ /* 0x004fe80000004800 */
[----:B---3--:R-:W-:Y:S04]  /*0ff0*/  STS [R3.X4+0x1a40], R46 ;  /* 0x001a402e03007388 */ /* 0x008fe80000004800 */
[----:B----4-:R-:W-:Y:S04]  /*1000*/  STS [R3.X4+0x1c00], R36 ;  /* 0x001c002403007388 */ /* 0x010fe80000004800 */
[----:B-----5:R-:W-:Y:S04]  /*1010*/  STS [R3.X4+0x1dc0], R38 ;  /* 0x001dc02603007388 */ /* 0x020fe80000004800 */
[----:B------:R-:W-:Y:S04]  /*1020*/  STS [R3.X4+0x1f80], R48 ;  /* 0x001f803003007388 */ /* 0x000fe80000004800 */
[----:B------:R-:W-:Y:S04]  /*1030*/  STS [R3.X4+0x2140], R58 ;  /* 0x0021403a03007388 */ /* 0x000fe80000004800 */
[----:B------:R-:W-:Y:S04]  /*1040*/  STS [R3.X4+0x2300], R64 ;  /* 0x0023004003007388 */ /* 0x000fe80000004800 */
[----:B------:R-:W-:Y:S04]  /*1050*/  STS [R3.X4+0x24c0], R62 ;  /* 0x0024c03e03007388 */ /* 0x000fe80000004800 */
[----:B------:R-:W-:Y:S04]  /*1060*/  STS [R3.X4+0x2680], R68 ;  /* 0x0026804403007388 */ /* 0x000fe80000004800 */
[----:B------:R-:W-:Y:S04]  /*1070*/  STS [R3.X4], R70 ;  /* 0x0000004603007388 */ /* 0x000fe80000004800 */
[----:B------:R-:W-:Y:S04]  /*1080*/  STS [R3.X4+0xc40], R72 ;  /* 0x000c404803007388 */ /* 0x000fe80000004800 */
        /* <DEDUP_REMOVED lines=12> */
[----:B------:R-:W-:Y:S04]  /*1150*/  @!P0 STS [R3.X4+0x2840], R110 ;  /* 0x0028406e03008388 */ /* 0x000fe80000004800 */
[----:B------:R-:W-:Y:S06]  /*1160*/  BAR.SYNC 0x0 ;  /* 0x0000000000007b1d */ /* 0x000fec0000000000 */
[----:B------:R-:W-:Y:S04]  /*1170*/  LDS.128 R36, [R21+0x1880] ;  /* 0x0018800015247984 */ /* 0x000fe80000000c00 */
[----:B------:R-:W-:Y:S04]  /*1180*/  LDS.128 R32, [R21+0x18c0] ;  /* 0x0018c00015207984 */ /* 0x000fe80000000c00 */
[----:B------:R-:W-:Y:S04]  /*1190*/  LDS.128 R28, [R21+0x1900] ;  /* 0x00190000151c7984 */ /* 0x000fe80000000c00 */
[----:B------:R-:W-:Y:S04]  /*11a0*/  LDS.128 R24, [R21+0x1940] ;  /* 0x0019400015187984 */ /* 0x000fe80000000c00 */
[----:B------:R-:W0:Y:S04]  /*11b0*/  LDS R46, [R5.X4+0x1c] ;  /* 0x00001c00052e7984 */ /* 0x000e280000004800 */
[----:B------:R-:W1:Y:S04]  /*11c0*/  LDS R55, [R5.X4+0x70] ;  /* 0x0000700005377984 */ /* 0x000e680000004800 */
[----:B------:R-:W2:Y:S04]  /*11d0*/  LDS R43, [R5.X4+0xc4] ;  /* 0x0000c400052b7984 */ /* 0x000ea80000004800 */
[----:B------:R-:W3:Y:S04]  /*11e0*/  LDS R59, [R5.X4] ;  /* 0x00000000053b7984 */ /* 0x000ee80000004800 */
[----:B------:R-:W4:Y:S04]  /*11f0*/  LDS R62, [R5.X4+0x38] ;  /* 0x00003800053e7984 */ /* 0x000f280000004800 */
[----:B------:R-:W5:Y:S04]  /*1200*/  LDS R58, [R5.X4+0xa8] ;  /* 0x0000a800053a7984 */ /* 0x000f680000004800 */
[----:B------:R-:W4:Y:S04]  /*1210*/  LDS R64, [R5.X4+0x54] ;  /* 0x0000540005407984 */ /* 0x000f280000004800 */
[----:B------:R-:W-:Y:S04]  /*1220*/  LDS R76, [R5.X4+0x134] ;  /* 0x00013400054c7984 */ /* 0x000fe80000004800 */
[----:B------:R-:W-:Y:S04]  /*1230*/  LDS R47, [R5.X4+0x8c] ;  /* 0x00008c00052f7984 */ /* 0x000fe80000004800 */
[----:B------:R-:W-:Y:S01]  /*1240*/  LDS R108, [R5.X4+0xe0] ;  /* 0x0000e000056c7984 */ /* 0x000fe20000004800 */
[----:B0-----:R-:W-:-:S03]  /*1250*/  FFMA R67, R36, R46, R67 ;  /* 0x0000002e24437223 */ /* 0x001fc60000000043 */
[----:B------:R-:W-:Y:S01]  /*1260*/  LDS R48, [R5.X4+0xfc] ;  /* 0x0000fc0005307984 */ /* 0x000fe20000004800 */
[C---:B------:R-:W-:Y:S02]  /*1270*/  FFMA R56, R46.reuse, R32, R56 ;  /* 0x000000202e387223 */ /* 0x040fe40000000038 */
[C---:B------:R-:W-:Y:S01]  /*1280*/  FFMA R95, R46.reuse, R28, R95 ;  /* 0x0000001c2e5f7223 */ /* 0x040fe2000000005f */
[----:B------:R-:W-:Y:S01]  /*1290*/  LDS R68, [R5.X4+0x150] ;  /* 0x0001500005447984 */ /* 0x000fe20000004800 */
[----:B------:R-:W-:Y:S02]  /*12a0*/  FFMA R102, R46, R24, R102 ;  /* 0x000000182e667223 */ /* 0x000fe40000000066 */
[----:B-1----:R-:W-:Y:S01]  /*12b0*/  FFMA R61, R36, R55, R61 ;  /* 0x00000037243d7223 */ /* 0x002fe2000000003d */
[----:B------:R-:W0:Y:S01]  /*12c0*/  LDS R46, [R5.X4+0x118] ;  /* 0x00011800052e7984 */ /* 0x000e220000004800 */
[C---:B------:R-:W-:Y:S02]  /*12d0*/  FFMA R99, R55.reuse, R32, R99 ;  /* 0x0000002037637223 */ /* 0x040fe40000000063 */
[C---:B------:R-:W-:Y:S01]  /*12e0*/  FFMA R23, R55.reuse, R28, R23 ;  /* 0x0000001c37177223 */ /* 0x040fe20000000017 */
[----:B------:R-:W-:Y:S01]  /*12f0*/  LDS R122, [R5.X4+0x1f8] ;  /* 0x0001f800057a7984 */ /* 0x000fe20000004800 */
[----:B------:R-:W-:-:S02]  /*1300*/  FFMA R66, R55, R24, R66 ;  /* 0x0000001837427223 */ /* 0x000fc40000000042 */
[----:B--2---:R-:W-:Y:S01]  /*1310*/  FFMA R116, R43, R24, R41 ;  /* 0x000000182b747223 */ /* 0x004fe20000000029 */
[----:B------:R-:W1:Y:S04]  /*1320*/  LDS R55, [R5.X4+0x16c] ;  /* 0x00016c0005377984 */ /* 0x000e680000004800 */
[----:B------:R-:W2:Y:S01]  /*1330*/  LDS R41, [R5.X4+0x1c0] ;  /* 0x0001c00005297984 */ /* 0x000ea20000004800 */
[----:B---3--:R-:W-:Y:S02]  /*1340*/  FFMA R69, R36, R59, R69 ;  /* 0x0000003b24457223 */ /* 0x008fe40000000045 */
[C---:B------:R-:W-:Y:S01]  /*1350*/  FFMA R57, R59.reuse, R32, R57 ;  /* 0x000000203b397223 */ /* 0x040fe20000000039 */
[----:B------:R-:W-:Y:S01]  /*1360*/  LDS R124, [R5.X4+0x1dc] ;  /* 0x0001dc00057c7984 */ /* 0x000fe20000004800 */
[----:B------:R-:W-:-:S02]  /*1370*/  FFMA R96, R59, R28, R96 ;  /* 0x0000001c3b607223 */ /* 0x000fc40000000060 */
[----:B------:R-:W-:Y:S01]  /*1380*/  FFMA R106, R59, R24, R106 ;  /* 0x000000183b6a7223 */ /* 0x000fe2000000006a */
[----:B------:R-:W-:Y:S01]  /*1390*/  LDS R120, [R5.X4+0x230] ;  /* 0x0002300005787984 */ /* 0x000fe20000004800 */
[----:B----4-:R-:W-:Y:S02]  /*13a0*/  FFMA R65, R36, R62, R65 ;  /* 0x0000003e24417223 */ /* 0x010fe40000000041 */
[C---:B------:R-:W-:Y:S02]  /*13b0*/  FFMA R54, R62.reuse, R32, R54 ;  /* 0x000000203e367223 */ /* 0x040fe40000000036 */
[C---:B------:R-:W-:Y:S02]  /*13c0*/  FFMA R93, R62.reuse, R28, R93 ;  /* 0x0000001c3e5d7223 */ /* 0x040fe4000000005d */
[----:B------:R-:W-:Y:S02]  /*13d0*/  FFMA R98, R62, R24, R98 ;  /* 0x000000183e627223 */ /* 0x000fe40000000062 */
[----:B-----5:R-:W-:-:S02]  /*13e0*/  FFMA R59, R58, R32, R40 ;  /* 0x000000203a3b7223 */ /* 0x020fc40000000028 */
[----:B------:R-:W-:Y:S02]  /*13f0*/  FFMA R97, R36, R58, R97 ;  /* 0x0000003a24617223 */ /* 0x000fe40000000061 */
[C---:B------:R-:W-:Y:S02]  /*1400*/  FFMA R42, R58.reuse, R28, R42 ;  /* 0x0000001c3a2a7223 */ /* 0x040fe4000000002a */
[----:B------:R-:W-:Y:S02]  /*1410*/  FFMA R40, R58, R24, R45 ;  /* 0x000000183a287223 */ /* 0x000fe4000000002d */
[----:B------:R-:W-:Y:S01]  /*1420*/  FFMA R63, R36, R64, R63 ;  /* 0x00000040243f7223 */ /* 0x000fe2000000003f */
[----:B------:R-:W3:Y:S01]  /*1430*/  LDS R45, [R5.X4+0x1a4] ;  /* 0x0001a400052d7984 */ /* 0x000ee20000004800 */
[C---:B------:R-:W-:Y:S02]  /*1440*/  FFMA R50, R64.reuse, R32, R50 ;  /* 0x0000002040327223 */ /* 0x040fe40000000032 */
[C---:B------:R-:W-:Y:S01]  /*1450*/  FFMA R89, R64.reuse, R28, R89 ;  /* 0x0000001c40597223 */ /* 0x040fe20000000059 */
[----:B------:R-:W4:Y:S01]  /*1460*/  LDS R58, [R5.X4+0x214] ;  /* 0x00021400053a7984 */ /* 0x000f220000004800 */
[----:B------:R-:W-:-:S02]  /*1470*/  FFMA R52, R64, R24, R52 ;  /* 0x0000001840347223 */ /* 0x000fc40000000034 */
[----:B0-----:R-:W-:Y:S02]  /*1480*/  FFMA R84, R46, R28, R91 ;  /* 0x0000001c2e547223 */ /* 0x001fe4000000005b */
[----:B------:R-:W-:Y:S01]  /*1490*/  FFMA R94, R36, R43, R94 ;  /* 0x0000002b245e7223 */ /* 0x000fe2000000005e */
[----:B------:R-:W0:Y:S01]  /*14a0*/  LDS R91, [R5.X4+0x284] ;  /* 0x00028400055b7984 */ /* 0x000e220000004800 */
[C---:B------:R-:W-:Y:S02]  /*14b0*/  FFMA R92, R43.reuse, R32, R92 ;  /* 0x000000202b5c7223 */ /* 0x040fe4000000005c */
[-C--:B------:R-:W-:Y:S02]  /*14c0*/  FFMA R118, R43, R28.reuse, R118 ;  /* 0x0000001c2b767223 */ /* 0x080fe40000000076 */
[----:B------:R-:W-:Y:S02]  /*14d0*/  FFMA R78, R76, R28, R81 ;  /* 0x0000001c4c4e7223 */ /* 0x000fe40000000051 */
[----:B-1----:R-:W-:Y:S01]  /*14e0*/  FFMA R64, R55, R24, R51 ;  /* 0x0000001837407223 */ /* 0x002fe20000000033 */
[----:B------:R-:W1:Y:S01]  /*14f0*/  LDS R81, [R5.X4+0x2a0] ;  /* 0x0002a00005517984 */ /* 0x000e620000004800 */
[----:B------:R-:W-:-:S02]  /*1500*/  FFMA R105, R36, R47, R105 ;  /* 0x0000002f24697223 */ /* 0x000fc40000000069 */
[C---:B------:R-:W-:Y:S02]  /*1510*/  FFMA R103, R47.reuse, R32, R103 ;  /* 0x000000202f677223 */ /* 0x040fe40000000067 */
[C---:B------:R-:W-:Y:S02]  /*1520*/  FFMA R101, R47.reuse, R28, R101 ;  /* 0x0000001c2f657223 */ /* 0x040fe40000000065 */
[----:B------:R-:W-:Y:S02]  /*1530*/  FFMA R44, R47, R24, R44 ;  /* 0x000000182f2c7223 */ /* 0x000fe4000000002c */
[C---:B------:R-:W-:Y:S01]  /*1540*/  FFMA R114, R36.reuse, R108, R125 ;  /* 0x0000006c24727223 */ /* 0x040fe2000000007d */
[----:B------:R-:W5:Y:S01]  /*1550*/  LDS R47, [R5.X4+0x188] ;  /* 0x00018800052f7984 */ /* 0x000f620000004800 */
[----:B------:R-:W-:Y:S02]  /*1560*/  FFMA R104, R36, R48, R117 ;  /* 0x0000003024687223 */ /* 0x000fe40000000075 */
[----:B------:R-:W-:Y:S01]  /*1570*/  FFMA R90, R48, R28, R113 ;  /* 0x0000001c305a7223 */ /* 0x000fe20000000071 */
[----:B------:R-:W-:Y:S01]  /*1580*/  LDS R125, [R5.X4+0x3d4] ;  /* 0x0003d400057d7984 */ /* 0x000fe20000004800 */
[----:B------:R-:W-:-:S02]  /*1590*/  FFMA R88, R36, R46, R109 ;  /* 0x0000002e24587223 */ /* 0x000fc4000000006d */
[C---:B------:R-:W-:Y:S01]  /*15a0*/  FFMA R82, R36.reuse, R76, R85 ;  /* 0x0000004c24527223 */ /* 0x040fe20000000055 */
[----:B------:R-:W-:Y:S01]  /*15b0*/  LDS R113, [R5.X4+0x268] ;  /* 0x0002680005717984 */ /* 0x000fe20000004800 */
[----:B------:R-:W-:Y:S02]  /*15c0*/  FFMA R74, R36, R68, R77 ;  /* 0x00000044244a7223 */ /* 0x000fe4000000004d */
[----:B------:R-:W-:Y:S02]  /*15d0*/  FFMA R70, R68, R28, R73 ;  /* 0x0000001c44467223 */ /* 0x000fe40000000049 */
[----:B------:R-:W-:Y:S01]  /*15e0*/  FFMA R43, R36, R55, R60 ;  /* 0x00000037242b7223 */ /* 0x000fe2000000003c */
[----:B------:R-:W-:Y:S01]  /*15f0*/  LDS R73, [R5.X4+0x2bc] ;  /* 0x0002bc0005497984 */ /* 0x000fe20000004800 */
[C---:B--2---:R-:W-:Y:S02]  /*1600*/  FFMA R65, R41.reuse, R37, R65 ;  /* 0x0000002529417223 */ /* 0x044fe40000000041 */
[C---:B------:R-:W-:Y:S01]  /*1610*/  FFMA R54, R41.reuse, R33, R54 ;  /* 0x0000002129367223 */ /* 0x040fe20000000036 */
[----:B------:R-:W2:Y:S01]  /*1620*/  LDS R36, [R5.X4+0x24c] ;  /* 0x00024c0005247984 */ /* 0x000ea20000004800 */
[----:B------:R-:W-:-:S02]  /*1630*/  FFMA R93, R41, R29, R93 ;  /* 0x0000001d295d7223 */ /* 0x000fc4000000005d */
[-C--:B------:R-:W-:Y:S02]  /*1640*/  FFMA R98, R41, R25.reuse, R98 ;  /* 0x0000001929627223 */ /* 0x080fe40000000062 */
[----:B------:R-:W-:Y:S01]  /*1650*/  FFMA R51, R122, R25, R66 ;  /* 0x000000197a337223 */ /* 0x000fe20000000042 */
[----:B------:R-:W0:Y:S01]  /*1660*/  LDS R41, [R5.X4+0x2d8] ;  /* 0x0002d80005297984 */ /* 0x000e220000004800 */
[-C--:B------:R-:W-:Y:S02]  /*1670*/  FFMA R112, R108, R32.reuse, R123 ;  /* 0x000000206c707223 */ /* 0x080fe4000000007b */
[-C--:B------:R-:W-:Y:S01]  /*1680*/  FFMA R100, R48, R32.reuse, R115 ;  /* 0x0000002030647223 */ /* 0x080fe20000000073 */
[----:B------:R-:W0:Y:S01]  /*1690*/  LDS R66, [R5.X4+0x2f4] ;  /* 0x0002f40005427984 */ /* 0x000e220000004800 */
[-C--:B------:R-:W-:Y:S02]  /*16a0*/  FFMA R86, R46, R32.reuse, R107 ;  /* 0x000000202e567223 */ /* 0x080fe4000000006b */
[----:B------:R-:W-:-:S02]  /*16b0*/  FFMA R80, R76, R32, R83 ;  /* 0x000000204c507223 */ /* 0x000fc40000000053 */
[-C--:B------:R-:W-:Y:S02]  /*16c0*/  FFMA R72, R68, R32.reuse, R75 ;  /* 0x0000002044487223 */ /* 0x080fe4000000004b */
[C---:B------:R-:W-:Y:S02]  /*16d0*/  FFMA R60, R55.reuse, R32, R53 ;  /* 0x00000020373c7223 */ /* 0x040fe40000000035 */
[-C--:B------:R-:W-:Y:S01]  /*16e0*/  FFMA R110, R108, R28.reuse, R121 ;  /* 0x0000001c6c6e7223 */ /* 0x080fe20000000079 */
[----:B------:R-:W1:Y:S01]  /*16f0*/  LDS R32, [R5.X4+0x32c] ;  /* 0x00032c0005207984 */ /* 0x000e620000004800 */
[----:B------:R-:W-:-:S03]  /*1700*/  FFMA R62, R55, R28, R49 ;  /* 0x0000001c373e7223 */ /* 0x000fc60000000031 */
[----:B------:R-:W2:Y:S01]  /*1710*/  LDS R28, [R5.X4+0x348] ;  /* 0x00034800051c7984 */ /* 0x000ea20000004800 */
[-C--:B------:R-:W-:Y:S02]  /*1720*/  FFMA R48, R48, R24.reuse, R111 ;  /* 0x0000001830307223 */ /* 0x080fe4000000006f */
[-C--:B------:R-:W-:Y:S02]  /*1730*/  FFMA R46, R46, R24.reuse, R87 ;  /* 0x000000182e2e7223 */ /* 0x080fe40000000057 */
[-C--:B------:R-:W-:Y:S02]  /*1740*/  FFMA R108, R108, R24.reuse, R119 ;  /* 0x000000186c6c7223 */ /* 0x080fe40000000077 */
[-C--:B------:R-:W-:Y:S02]  /*1750*/  FFMA R76, R76, R24.reuse, R79 ;  /* 0x000000184c4c7223 */ /* 0x080fe4000000004f */
[----:B------:R-:W-:Y:S02]  /*1760*/  FFMA R68, R68, R24, R71 ;  /* 0x0000001844447223 */ /* 0x000fe40000000047 */
[C---:B---3--:R-:W-:Y:S01]  /*1770*/  FFMA R67, R45.reuse, R37, R67 ;  /* 0x000000252d437223 */ /* 0x048fe20000000043 */
[----:B------:R-:W-:Y:S01]  /*1780*/  LDS R24, [R5.X4+0x364] ;  /* 0x0003640005187984 */ /* 0x000fe20000004800 */
[----:B------:R-:W-:-:S02]  /*1790*/  FFMA R56, R45, R33, R56 ;  /* 0x000000212d387223 */ /* 0x000fc40000000038 */
[C---:B------:R-:W-:Y:S02]  /*17a0*/  FFMA R95, R45.reuse, R29, R95 ;  /* 0x0000001d2d5f7223 */ /* 0x040fe4000000005f */
[----:B------:R-:W-:Y:S02]  /*17b0*/  FFMA R102, R45, R25, R102 ;  /* 0x000000192d667223 */ /* 0x000fe40000000066 */
[C---:B----4-:R-:W-:Y:S02]  /*17c0*/  FFMA R105, R58.reuse, R37, R105 ;  /* 0x000000253a697223 */ /* 0x050fe40000000069 */
[C---:B------:R-:W-:Y:S02]  /*17d0*/  FFMA R103, R58.reuse, R33, R103 ;  /* 0x000000213a677223 */ /* 0x040fe40000000067 */
[C---:B------:R-:W-:Y:S02]  /*17e0*/  FFMA R101, R58.reuse, R29, R101 ;  /* 0x0000001d3a657223 */ /* 0x040fe40000000065 */
[----:B------:R-:W-:-:S02]  /*17f0*/  FFMA R44, R58, R25, R44 ;  /* 0x000000193a2c7223 */ /* 0x000fc4000000002c */
[----:B------:R-:W3:Y:S01]  /*1800*/  LDS R58, [R5.X4+0x310] ;  /* 0x00031000053a7984 */ /* 0x000ee20000004800 */
[C---:B0-----:R-:W-:Y:S02]  /*1810*/  FFMA R111, R91.reuse, R37, R104 ;  /* 0x000000255b6f7223 */ /* 0x041fe40000000068 */
[C---:B------:R-:W-:Y:S01]  /*1820*/  FFMA R109, R91.reuse, R33, R100 ;  /* 0x000000215b6d7223 */ /* 0x040fe20000000064 */
[----:B------:R-:W-:Y:S01]  /*1830*/  LDS R104, [R5.X4+0x4b4] ;  /* 0x0004b40005687984 */ /* 0x000fe20000004800 */
[C---:B------:R-:W-:Y:S02]  /*1840*/  FFMA R107, R91.reuse, R29, R90 ;  /* 0x0000001d5b6b7223 */ /* 0x040fe4000000005a */
[----:B------:R-:W-:Y:S01]  /*1850*/  FFMA R91, R91, R25, R48 ;  /* 0x000000195b5b7223 */ /* 0x000fe20000000030 */
[----:B------:R-:W-:Y:S01]  /*1860*/  LDS R100, [R5.X4+0x4d0] ;  /* 0x0004d00005647984 */ /* 0x000fe20000004800 */
[C---:B-1----:R-:W-:Y:S02]  /*1870*/  FFMA R87, R81.reuse, R37, R88 ;  /* 0x0000002551577223 */ /* 0x042fe40000000058 */
[C---:B------:R-:W-:Y:S01]  /*1880*/  FFMA R85, R81.reuse, R33, R86 ;  /* 0x0000002151557223 */ /* 0x040fe20000000056 */
[----:B------:R-:W0:Y:S01]  /*1890*/  LDS R48, [R5.X4+0x380] ;  /* 0x0003800005307984 */ /* 0x000e220000004800 */
[----:B------:R-:W-:-:S02]  /*18a0*/  FFMA R83, R81, R29, R84 ;  /* 0x0000001d51537223 */ /* 0x000fc40000000054 */
[-C--:B-----5:R-:W-:Y:S02]  /*18b0*/  FFMA R69, R47, R37.reuse, R69 ;  /* 0x000000252f457223 */ /* 0x0a0fe40000000045 */
[-C--:B------:R-:W-:Y:S02]  /*18c0*/  FFMA R63, R124, R37.reuse, R63 ;  /* 0x000000257c3f7223 */ /* 0x080fe4000000003f */
[-C--:B------:R-:W-:Y:S02]  /*18d0*/  FFMA R61, R122, R37.reuse, R61 ;  /* 0x000000257a3d7223 */ /* 0x080fe4000000003d */
[-C--:B------:R-:W-:Y:S02]  /*18e0*/  FFMA R97, R120, R37.reuse, R97 ;  /* 0x0000002578617223 */ /* 0x080fe40000000061 */
[-C--:B--2---:R-:W-:Y:S02]  /*18f0*/  FFMA R94, R36, R37.reuse, R94 ;  /* 0x00000025245e7223 */ /* 0x084fe4000000005e */
[----:B------:R-:W-:-:S02]  /*1900*/  FFMA R119, R113, R37, R114 ;  /* 0x0000002571777223 */ /* 0x000fc40000000072 */
[----:B------:R-:W-:Y:S02]  /*1910*/  FFMA R81, R81, R25, R46 ;  /* 0x0000001951517223 */ /* 0x000fe4000000002e */
[-C--:B------:R-:W-:Y:S01]  /*1920*/  FFMA R79, R73, R37.reuse, R82 ;  /* 0x00000025494f7223 */ /* 0x080fe20000000052 */
[----:B------:R-:W1:Y:S01]  /*1930*/  LDS R46, [R5.X4+0x39c] ;  /* 0x00039c00052e7984 */ /* 0x000e620000004800 */
[C---:B------:R-:W-:Y:S02]  /*1940*/  FFMA R71, R41.reuse, R37, R74 ;  /* 0x0000002529477223 */ /* 0x040fe4000000004a */
[----:B------:R-:W-:Y:S02]  /*1950*/  FFMA R55, R41, R33, R72 ;  /* 0x0000002129377223 */ /* 0x000fe40000000048 */
[----:B------:R-:W-:Y:S01]  /*1960*/  FFMA R43, R66, R37, R43 ;  /* 0x00000025422b7223 */ /* 0x000fe2000000002b */
[----:B------:R-:W2:Y:S01]  /*1970*/  LDS R72, [R5.X4+0x40c] ;  /* 0x00040c0005487984 */ /* 0x000ea20000004800 */
[----:B------:R-:W-:-:S02]  /*1980*/  FFMA R57, R47, R33, R57 ;  /* 0x000000212f397223 */ /* 0x000fc40000000039 */
[-C--:B------:R-:W-:Y:S02]  /*1990*/  FFMA R50, R124, R33.reuse, R50 ;  /* 0x000000217c327223 */ /* 0x080fe40000000032 */
[-C--:B------:R-:W-:Y:S02]  /*19a0*/  FFMA R99, R122, R33.reuse, R99 ;  /* 0x000000217a637223 */ /* 0x080fe40000000063 */
[-C--:B------:R-:W-:Y:S02]  /*19b0*/  FFMA R59, R120, R33.reuse, R59 ;  /* 0x00000021783b7223 */ /* 0x080fe4000000003b */
[C---:B------:R-:W-:Y:S02]  /*19c0*/  FFMA R92, R36.reuse, R33, R92 ;  /* 0x00000021245c7223 */ /* 0x040fe4000000005c */
[C---:B------:R-:W-:Y:S02]  /*19d0*/  FFMA R123, R36.reuse, R29, R118 ;  /* 0x0000001d247b7223 */ /* 0x040fe40000000076 */
[----:B------:R-:W-:-:S02]  /*19e0*/  FFMA R121, R36, R25, R116 ;  /* 0x0000001924797223 */ /* 0x000fc40000000074 */
[C---:B------:R-:W-:Y:S01]  /*19f0*/  FFMA R117, R113.reuse, R33, R112 ;  /* 0x0000002171757223 */ /* 0x040fe20000000070 */
[----:B------:R-:W4:Y:S01]  /*1a00*/  LDS R36, [R5.X4+0x3b8] ;  /* 0x0003b80005247984 */ /* 0x000f220000004800 */
[----:B------:R-:W-:Y:S02]  /*1a10*/  FFMA R115, R113, R29, R110 ;  /* 0x0000001d71737223 */ /* 0x000fe4000000006e */
[-C--:B------:R-:W-:Y:S02]  /*1a20*/  FFMA R77, R73, R33.reuse, R80 ;  /* 0x00000021494d7223 */ /* 0x080fe40000000050 */
[----:B------:R-:W-:Y:S01]  /*1a30*/  FFMA R45, R66, R33, R60 ;  /* 0x00000021422d7223 */ /* 0x000fe2000000003c */
[----:B------:R-:W-:Y:S01]  /*1a40*/  LDS R80, [R5.X4+0x3f0] ;  /* 0x0003f00005507984 */ /* 0x000fe20000004800 */
[C---:B------:R-:W-:Y:S02]  /*1a50*/  FFMA R67, R32.reuse, R38, R67 ;  /* 0x0000002620437223 */ /* 0x040fe40000000043 */
[----:B------:R-:W-:-:S02]  /*1a60*/  FFMA R37, R32, R34, R56 ;  /* 0x0000002220257223 */ /* 0x000fc40000000038 */
[C---:B------:R-:W-:Y:S02]  /*1a70*/  FFMA R95, R32.reuse, R30, R95 ;  /* 0x0000001e205f7223 */ /* 0x040fe4000000005f */
[----:B------:R-:W-:Y:S02]  /*1a80*/  FFMA R102, R32, R26, R102 ;  /* 0x0000001a20667223 */ /* 0x000fe40000000066 */
[----:B------:R-:W-:Y:S01]  /*1a90*/  FFMA R113, R113, R25, R108 ;  /* 0x0000001971717223 */ /* 0x000fe2000000006c */
[----:B------:R-:W5:Y:S01]  /*1aa0*/  LDS R32, [R5.X4+0x428] ;  /* 0x0004280005207984 */ /* 0x000f620000004800 */
[C---:B------:R-:W-:Y:S02]  /*1ab0*/  FFMA R65, R28.reuse, R38, R65 ;  /* 0x000000261c417223 */ /* 0x040fe40000000041 */
[C---:B------:R-:W-:Y:S01]  /*1ac0*/  FFMA R33, R28.reuse, R34, R54 ;  /* 0x000000221c217223 */ /* 0x040fe20000000036 */
[----:B------:R-:W-:Y:S01]  /*1ad0*/  LDS R108, [R5.X4+0x498] ;  /* 0x00049800056c7984 */ /* 0x000fe20000004800 */
[----:B------:R-:W-:-:S02]  /*1ae0*/  FFMA R93, R28, R30, R93 ;  /* 0x0000001e1c5d7223 */ /* 0x000fc4000000005d */
[----:B------:R-:W-:Y:S01]  /*1af0*/  FFMA R98, R28, R26, R98 ;  /* 0x0000001a1c627223 */ /* 0x000fe20000000062 */
[----:B------:R-:W-:Y:S04]  /*1b00*/  LDS R54, [R5.X4+0x4ec] ;  /* 0x0004ec0005367984 */ /* 0x000fe80000004800 */
[----:B------:R-:W1:Y:S01]  /*1b10*/  LDS R28, [R5.X4+0x444] ;  /* 0x00044400051c7984 */ /* 0x000e620000004800 */
[----:B------:R-:W-:Y:S02]  /*1b20*/  FFMA R106, R47, R25, R106 ;  /* 0x000000192f6a7223 */ /* 0x000fe4000000006a */
[C---:B------:R-:W-:Y:S02]  /*1b30*/  FFMA R89, R124.reuse, R29, R89 ;  /* 0x0000001d7c597223 */ /* 0x040fe40000000059 */
[----:B------:R-:W-:-:S02]  /*1b40*/  FFMA R52, R124, R25, R52 ;  /* 0x000000197c347223 */ /* 0x000fc40000000034 */
[-C--:B------:R-:W-:Y:S02]  /*1b50*/  FFMA R96, R47, R29.reuse, R96 ;  /* 0x0000001d2f607223 */ /* 0x080fe40000000060 */
[-C--:B------:R-:W-:Y:S02]  /*1b60*/  FFMA R23, R122, R29.reuse, R23 ;  /* 0x0000001d7a177223 */ /* 0x080fe40000000017 */
[-C--:B------:R-:W-:Y:S02]  /*1b70*/  FFMA R42, R120, R29.reuse, R42 ;  /* 0x0000001d782a7223 */ /* 0x080fe4000000002a */
[-C--:B------:R-:W-:Y:S02]  /*1b80*/  FFMA R75, R73, R29.reuse, R78 ;  /* 0x0000001d494b7223 */ /* 0x080fe4000000004e */
[-C--:B------:R-:W-:Y:S02]  /*1b90*/  FFMA R53, R41, R29.reuse, R70 ;  /* 0x0000001d29357223 */ /* 0x080fe40000000046 */
[----:B------:R-:W-:-:S02]  /*1ba0*/  FFMA R47, R66, R29, R62 ;  /* 0x0000001d422f7223 */ /* 0x000fc4000000003e */
[----:B------:R-:W-:Y:S02]  /*1bb0*/  FFMA R40, R120, R25, R40 ;  /* 0x0000001978287223 */ /* 0x000fe40000000028 */
[----:B---3--:R-:W-:Y:S02]  /*1bc0*/  FFMA R106, R58, R26, R106 ;  /* 0x0000001a3a6a7223 */ /* 0x008fe4000000006a */
[C---:B------:R-:W-:Y:S02]  /*1bd0*/  FFMA R63, R24.reuse, R38, R63 ;  /* 0x00000026183f7223 */ /* 0x040fe4000000003f */
[C---:B------:R-:W-:Y:S02]  /*1be0*/  FFMA R29, R24.reuse, R34, R50 ;  /* 0x00000022181d7223 */ /* 0x040fe40000000032 */
[C---:B------:R-:W-:Y:S01]  /*1bf0*/  FFMA R89, R24.reuse, R30, R89 ;  /* 0x0000001e18597223 */ /* 0x040fe20000000059 */
[----:B------:R-:W-:Y:S01]  /*1c00*/  LDS R50, [R5.X4+0x508] ;  /* 0x0005080005327984 */ /* 0x000fe20000004800 */
[----:B------:R-:W-:-:S02]  /*1c10*/  FFMA R52, R24, R26, R52 ;  /* 0x0000001a18347223 */ /* 0x000fc40000000034 */
[-C--:B------:R-:W-:Y:S01]  /*1c20*/  FFMA R73, R73, R25.reuse, R76 ;  /* 0x0000001949497223 */ /* 0x080fe2000000004c */
[----:B------:R-:W3:Y:S01]  /*1c30*/  LDS R24, [R5.X4+0x460] ;  /* 0x0004600005187984 */ /* 0x000ee20000004800 */
[C---:B0-----:R-:W-:Y:S02]  /*1c40*/  FFMA R61, R48.reuse, R38, R61 ;  /* 0x00000026303d7223 */ /* 0x041fe4000000003d */
[C---:B------:R-:W-:Y:S02]  /*1c50*/  FFMA R99, R48.reuse, R34, R99 ;  /* 0x0000002230637223 */ /* 0x040fe40000000063 */
[----:B------:R-:W-:Y:S02]  /*1c60*/  FFMA R23, R48, R30, R23 ;  /* 0x0000001e30177223 */ /* 0x000fe40000000017 */
[-C--:B------:R-:W-:Y:S02]  /*1c70*/  FFMA R41, R41, R25.reuse, R68 ;  /* 0x0000001929297223 */ /* 0x080fe40000000044 */
[----:B------:R-:W-:-:S02]  /*1c80*/  FFMA R49, R66, R25, R64 ;  /* 0x0000001942317223 */ /* 0x000fc40000000040 */
[----:B------:R-:W-:Y:S02]  /*1c90*/  FFMA R48, R48, R26, R51 ;  /* 0x0000001a30307223 */ /* 0x000fe40000000033 */
[C---:B-1----:R-:W-:Y:S01]  /*1ca0*/  FFMA R105, R46.reuse, R38, R105 ;  /* 0x000000262e697223 */ /* 0x042fe20000000069 */
[----:B------:R-:W0:Y:S01]  /*1cb0*/  LDS R51, [R5.X4+0x47c] ;  /* 0x00047c0005337984 */ /* 0x000e220000004800 */
[C---:B------:R-:W-:Y:S02]  /*1cc0*/  FFMA R103, R46.reuse, R34, R103 ;  /* 0x000000222e677223 */ /* 0x040fe40000000067 */
[C---:B------:R-:W-:Y:S02]  /*1cd0*/  FFMA R101, R46.reuse, R30, R101 ;  /* 0x0000001e2e657223 */ /* 0x040fe40000000065 */
[----:B------:R-:W-:Y:S02]  /*1ce0*/  FFMA R44, R46, R26, R44 ;  /* 0x0000001a2e2c7223 */ /* 0x000fe4000000002c */
[C---:B--2---:R-:W-:Y:S01]  /*1cf0*/  FFMA R78, R72.reuse, R38, R111 ;  /* 0x00000026484e7223 */ /* 0x044fe2000000006f */
[----:B------:R-:W1:Y:S01]  /*1d00*/  LDS R46, [R5.X4+0x524] ;  /* 0x00052400052e7984 */ /* 0x000e620000004800 */
[----:B------:R-:W-:-:S02]  /*1d10*/  FFMA R76, R72, R34, R109 ;  /* 0x00000022484c7223 */ /* 0x000fc4000000006d */
[----:B------:R-:W-:Y:S02]  /*1d20*/  FFMA R74, R72, R30, R107 ;  /* 0x0000001e484a7223 */ /* 0x000fe4000000006b */
[C---:B----4-:R-:W-:Y:S01]  /*1d30*/  FFMA R97, R36.reuse, R38, R97 ;  /* 0x0000002624617223 */ /* 0x050fe20000000061 */
[----:B------:R-:W2:Y:S01]  /*1d40*/  LDS R107, [R5.X4+0x55c] ;  /* 0x00055c00056b7984 */ /* 0x000ea20000004800 */
[C---:B------:R-:W-:Y:S02]  /*1d50*/  FFMA R59, R36.reuse, R34, R59 ;  /* 0x00000022243b7223 */ /* 0x040fe4000000003b */
[C---:B------:R-:W-:Y:S02]  /*1d60*/  FFMA R25, R36.reuse, R30, R42 ;  /* 0x0000001e24197223 */ /* 0x040fe4000000002a */
[-C--:B------:R-:W-:Y:S01]  /*1d70*/  FFMA R40, R36, R26.reuse, R40 ;  /* 0x0000001a24287223 */ /* 0x080fe20000000028 */
[----:B------:R-:W-:Y:S01]  /*1d80*/  LDS R42, [R5.X4+0x540] ;  /* 0x00054000052a7984 */ /* 0x000fe20000004800 */
[----:B------:R-:W-:-:S02]  /*1d90*/  FFMA R72, R72, R26, R91 ;  /* 0x0000001a48487223 */ /* 0x000fc4000000005b */
[C---:B-----5:R-:W-:Y:S02]  /*1da0*/  FFMA R66, R32.reuse, R38, R87 ;  /* 0x0000002620427223 */ /* 0x060fe40000000057 */
[----:B------:R-:W-:Y:S02]  /*1db0*/  FFMA R62, R32, R34, R85 ;  /* 0x00000022203e7223 */ /* 0x000fe40000000055 */
[----:B------:R-:W-:Y:S02]  /*1dc0*/  FFMA R36, R28, R30, R75 ;  /* 0x0000001e1c247223 */ /* 0x000fe4000000004b */
[----:B------:R-:W-:Y:S01]  /*1dd0*/  FFMA R91, R108, R27, R106 ;  /* 0x0000001b6c5b7223 */ /* 0x000fe2000000006a */
[----:B------:R-:W-:Y:S01]  /*1de0*/  LDS R75, [R5.X4+0x5e8] ;  /* 0x0005e800054b7984 */ /* 0x000fe20000004800 */
[C---:B------:R-:W-:Y:S02]  /*1df0*/  FFMA R67, R104.reuse, R39, R67 ;  /* 0x0000002768437223 */ /* 0x040fe40000000043 */
[C---:B------:R-:W-:Y:S01]  /*1e00*/  FFMA R37, R104.reuse, R35, R37 ;  /* 0x0000002368257223 */ /* 0x040fe20000000025 */
[----:B------:R-:W4:Y:S01]  /*1e10*/  LDS R106, [R5.X4+0x578] ;  /* 0x00057800056a7984 */ /* 0x000f220000004800 */
[----:B------:R-:W-:-:S02]  /*1e20*/  FFMA R95, R104, R31, R95 ;  /* 0x0000001f685f7223 */ /* 0x000fc4000000005f */
[----:B------:R-:W-:Y:S02]  /*1e30*/  FFMA R87, R104, R27, R102 ;  /* 0x0000001b68577223 */ /* 0x000fe40000000066 */
[----:B------:R-:W5:Y:S01]  /*1e40*/  LDS R104, [R5.X4+0x594] ;  /* 0x0005940005687984 */ /* 0x000f620000004800 */
[C---:B------:R-:W-:Y:S02]  /*1e50*/  FFMA R65, R100.reuse, R39, R65 ;  /* 0x0000002764417223 */ /* 0x040fe40000000041 */
[C---:B------:R-:W-:Y:S01]  /*1e60*/  FFMA R33, R100.reuse, R35, R33 ;  /* 0x0000002364217223 */ /* 0x040fe20000000021 */
[----:B------:R-:W-:Y:S01]  /*1e70*/  LDS R102, [R5.X4+0x5b0] ;  /* 0x0005b00005667984 */ /* 0x000fe20000004800 */
[C---:B------:R-:W-:Y:S02]  /*1e80*/  FFMA R93, R100.reuse, R31, R93 ;  /* 0x0000001f645d7223 */ /* 0x040fe4000000005d */
[----:B------:R-:W-:Y:S02]  /*1e90*/  FFMA R85, R100, R27, R98 ;  /* 0x0000001b64557223 */ /* 0x000fe40000000062 */
[----:B------:R-:W1:Y:S01]  /*1ea0*/  LDS R100, [R5.X4+0x5cc] ;  /* 0x0005cc0005647984 */ /* 0x000e620000004800 */
[----:B------:R-:W-:-:S02]  /*1eb0*/  FFMA R69, R58, R38, R69 ;  /* 0x000000263a457223 */ /* 0x000fc40000000045 */
[C---:B------:R-:W-:Y:S01]  /*1ec0*/  FFMA R57, R58.reuse, R34, R57 ;  /* 0x000000223a397223 */ /* 0x040fe20000000039 */
[----:B------:R-:W2:Y:S01]  /*1ed0*/  LDS R98, [R5.X4+0x604] ;  /* 0x0006040005627984 */ /* 0x000ea20000004800 */
[----:B------:R-:W-:Y:S02]  /*1ee0*/  FFMA R96, R58, R30, R96 ;  /* 0x0000001e3a607223 */ /* 0x000fe40000000060 */
[C---:B------:R-:W-:Y:S02]  /*1ef0*/  FFMA R86, R80.reuse, R38, R119 ;  /* 0x0000002650567223 */ /* 0x040fe40000000077 */
[C---:B------:R-:W-:Y:S02]  /*1f00*/  FFMA R84, R80.reuse, R34, R117 ;  /* 0x0000002250547223 */ /* 0x040fe40000000075 */
[----:B------:R-:W-:Y:S02]  /*1f10*/  FFMA R82, R80, R30, R115 ;  /* 0x0000001e50527223 */ /* 0x000fe40000000073 */
[----:B------:R-:W-:-:S02]  /*1f20*/  FFMA R94, R125, R38, R94 ;  /* 0x000000267d5e7223 */ /* 0x000fc4000000005e */
[C---:B------:R-:W-:Y:S02]  /*1f30*/  FFMA R92, R125.reuse, R34, R92 ;  /* 0x000000227d5c7223 */ /* 0x040fe4000000005c */
[C---:B------:R-:W-:Y:S02]  /*1f40*/  FFMA R90, R125.reuse, R30, R123 ;  /* 0x0000001e7d5a7223 */ /* 0x040fe4000000007b */
[-C--:B------:R-:W-:Y:S02]  /*1f50*/  FFMA R88, R125, R26.reuse, R121 ;  /* 0x0000001a7d587223 */ /* 0x080fe40000000079 */
[----:B------:R-:W-:Y:S02]  /*1f60*/  FFMA R80, R80, R26, R113 ;  /* 0x0000001a50507223 */ /* 0x000fe40000000071 */
[C---:B---3--:R-:W-:Y:S02]  /*1f70*/  FFMA R58, R24.reuse, R38, R71 ;  /* 0x00000026183a7223 */ /* 0x048fe40000000047 */
[C---:B------:R-:W-:Y:S01]  /*1f80*/  FFMA R70, R24.reuse, R34, R55 ;  /* 0x0000002218467223 */ /* 0x040fe20000000037 */
[----:B------:R-:W-:Y:S01]  /*1f90*/  LDS R71, [R5.X4+0x63c] ;  /* 0x00063c0005477984 */ /* 0x000fe20000004800 */
[----:B------:R-:W-:-:S02]  /*1fa0*/  FFMA R68, R24, R30, R53 ;  /* 0x0000001e18447223 */ /* 0x000fc40000000035 */
[C---:B------:R-:W-:Y:S02]  /*1fb0*/  FFMA R64, R28.reuse, R38, R79 ;  /* 0x000000261c407223 */ /* 0x040fe4000000004f */
[----:B------:R-:W-:Y:S02]  /*1fc0*/  FFMA R60, R28, R34, R77 ;  /* 0x000000221c3c7223 */ /* 0x000fe4000000004d */
[----:B------:R-:W-:Y:S01]  /*1fd0*/  FFMA R24, R24, R26, R41 ;  /* 0x0000001a18187223 */ /* 0x000fe20000000029 */
[----:B------:R-:W-:Y:S01]  /*1fe0*/  LDS R77, [R5.X4+0x620] ;  /* 0x00062000054d7984 */ /* 0x000fe20000004800 */
[----:B------:R-:W-:Y:S02]  /*1ff0*/  FFMA R56, R32, R30, R83 ;  /* 0x0000001e20387223 */ /* 0x000fe40000000053 */
[----:B------:R-:W-:Y:S02]  /*2000*/  FFMA R28, R28, R26, R73 ;  /* 0x0000001a1c1c7223 */ /* 0x000fe40000000049 */
[----:B0-----:R-:W-:-:S02]  /*2010*/  FFMA R34, R51, R34, R45 ;  /* 0x0000002233227223 */ /* 0x001fc4000000002d */
[----:B------:R-:W-:Y:S02]  /*2020*/  FFMA R30, R51, R30, R47 ;  /* 0x0000001e331e7223 */ /* 0x000fe4000000002f */
[C---:B-1----:R-:W-:Y:S02]  /*2030*/  FFMA R105, R46.reuse, R39, R105 ;  /* 0x000000272e697223 */ /* 0x042fe40000000069 */
[C---:B------:R-:W-:Y:S02]  /*2040*/  FFMA R103, R46.reuse, R35, R103 ;  /* 0x000000232e677223 */ /* 0x040fe40000000067 */
[C---:B------:R-:W-:Y:S02]  /*2050*/  FFMA R101, R46.reuse, R31, R101 ;  /* 0x0000001f2e657223 */ /* 0x040fe40000000065 */
[----:B------:R-:W-:Y:S02]  /*2060*/  FFMA R79, R46, R27, R44 ;  /* 0x0000001b2e4f7223 */ /* 0x000fe4000000002c */
[----:B------:R-:W0:Y:S01]  /*2070*/  LDS.128 R44, [R21+0x18d0] ;  /* 0x0018d000152c7984 */ /* 0x000e220000000c00 */
[----:B--2---:R-:W-:-:S02]  /*2080*/  FFMA R109, R107, R39, R94 ;  /* 0x000000276b6d7223 */ /* 0x004fc4000000005e */
[C---:B------:R-:W-:Y:S02]  /*2090*/  FFMA R111, R107.reuse, R35, R92 ;  /* 0x000000236b6f7223 */ /* 0x040fe4000000005c */
[C---:B------:R-:W-:Y:S02]  /*20a0*/  FFMA R113, R107.reuse, R31, R90 ;  /* 0x0000001f6b717223 */ /* 0x040fe4000000005a */
[----:B------:R-:W-:Y:S02]  /*20b0*/  FFMA R32, R32, R26, R81 ;  /* 0x0000001a20207223 */ /* 0x000fe40000000051 */
[-C--:B------:R-:W-:Y:S02]  /*20c0*/  FFMA R107, R107, R27.reuse, R88 ;  /* 0x0000001b6b6b7223 */ /* 0x080fe40000000058 */
[----:B----4-:R-:W-:Y:S01]  /*20d0*/  FFMA R121, R106, R27, R80 ;  /* 0x0000001b6a797223 */ /* 0x010fe20000000050 */
[----:B------:R-:W1:Y:S01]  /*20e0*/  LDS R88, [R5.X4+0x658] ;  /* 0x0006580005587984 */ /* 0x000e620000004800 */
[----:B-----5:R-:W-:-:S02]  /*20f0*/  FFMA R123, R104, R39, R78 ;  /* 0x00000027687b7223 */ /* 0x020fc4000000004e */
[C---:B------:R-:W-:Y:S01]  /*2100*/  FFMA R125, R104.reuse, R35, R76 ;  /* 0x00000023687d7223 */ /* 0x040fe2000000004c */
[----:B------:R-:W2:Y:S01]  /*2110*/  LDS R80, [R5.X4+0x674] ;  /* 0x0006740005507984 */ /* 0x000ea20000004800 */
[----:B------:R-:W-:Y:S02]  /*2120*/  FFMA R74, R104, R31, R74 ;  /* 0x0000001f684a7223 */ /* 0x000fe4000000004a */
[C---:B------:R-:W-:Y:S02]  /*2130*/  FFMA R58, R75.reuse, R39, R58 ;  /* 0x000000274b3a7223 */ /* 0x040fe4000000003a */
[C---:B------:R-:W-:Y:S02]  /*2140*/  FFMA R70, R75.reuse, R35, R70 ;  /* 0x000000234b467223 */ /* 0x040fe40000000046 */
[----:B------:R-:W-:Y:S02]  /*2150*/  FFMA R68, R75, R31, R68 ;  /* 0x0000001f4b447223 */ /* 0x000fe40000000044 */
[----:B------:R-:W-:-:S02]  /*2160*/  FFMA R38, R51, R38, R43 ;  /* 0x0000002633267223 */ /* 0x000fc4000000002b */
[----:B------:R-:W-:Y:S02]  /*2170*/  FFMA R26, R51, R26, R49 ;  /* 0x0000001a331a7223 */ /* 0x000fe40000000031 */
[C---:B------:R-:W-:Y:S02]  /*2180*/  FFMA R63, R54.reuse, R39, R63 ;  /* 0x00000027363f7223 */ /* 0x040fe4000000003f */
[C---:B------:R-:W-:Y:S02]  /*2190*/  FFMA R29, R54.reuse, R35, R29 ;  /* 0x00000023361d7223 */ /* 0x040fe4000000001d */
[C---:B------:R-:W-:Y:S02]  /*21a0*/  FFMA R89, R54.reuse, R31, R89 ;  /* 0x0000001f36597223 */ /* 0x040fe40000000059 */
[----:B------:R-:W-:Y:S02]  /*21b0*/  FFMA R83, R54, R27, R52 ;  /* 0x0000001b36537223 */ /* 0x000fe40000000034 */
[C---:B------:R-:W-:Y:S01]  /*21c0*/  FFMA R61, R50.reuse, R39, R61 ;  /* 0x00000027323d7223 */ /* 0x040fe2000000003d */
[----:B------:R-:W-:Y:S01]  /*21d0*/  LDS.128 R52, [R21+0x1950] ;  /* 0x0019500015347984 */ /* 0x000fe20000000c00 */
[----:B------:R-:W-:-:S02]  /*21e0*/  FFMA R99, R50, R35, R99 ;  /* 0x0000002332637223 */ /* 0x000fc40000000063 */
[C---:B------:R-:W-:Y:S02]  /*21f0*/  FFMA R23, R50.reuse, R31, R23 ;  /* 0x0000001f32177223 */ /* 0x040fe40000000017 */
[----:B------:R-:W-:Y:S02]  /*2200*/  FFMA R81, R50, R27, R48 ;  /* 0x0000001b32517223 */ /* 0x000fe40000000030 */
[C---:B------:R-:W-:Y:S01]  /*2210*/  FFMA R97, R42.reuse, R39, R97 ;  /* 0x000000272a617223 */ /* 0x040fe20000000061 */
[----:B------:R-:W-:Y:S01]  /*2220*/  LDS.128 R48, [R21+0x1910] ;  /* 0x0019100015307984 */ /* 0x000fe20000000c00 */
[C---:B------:R-:W-:Y:S02]  /*2230*/  FFMA R59, R42.reuse, R35, R59 ;  /* 0x000000232a3b7223 */ /* 0x040fe4000000003b */
[C---:B------:R-:W-:Y:S02]  /*2240*/  FFMA R25, R42.reuse, R31, R25 ;  /* 0x0000001f2a197223 */ /* 0x040fe40000000019 */
[----:B------:R-:W-:-:S02]  /*2250*/  FFMA R73, R42, R27, R40 ;  /* 0x0000001b2a497223 */ /* 0x000fc40000000028 */
[----:B------:R-:W-:Y:S01]  /*2260*/  FFMA R104, R104, R27, R72 ;  /* 0x0000001b68687223 */ /* 0x000fe20000000048 */
[----:B------:R-:W-:Y:S01]  /*2270*/  LDS.128 R40, [R21+0x1890] ;  /* 0x0018900015287984 */ /* 0x000fe20000000c00 */
[C---:B------:R-:W-:Y:S02]  /*2280*/  FFMA R64, R100.reuse, R39, R64 ;  /* 0x0000002764407223 */ /* 0x040fe40000000040 */
[C---:B------:R-:W-:Y:S01]  /*2290*/  FFMA R60, R100.reuse, R35, R60 ;  /* 0x00000023643c7223 */ /* 0x040fe2000000003c */
[----:B------:R-:W3:Y:S01]  /*22a0*/  LDS R72, [R5.X4+0x690] ;  /* 0x0006900005487984 */ /* 0x000ee20000004800 */
[C---:B------:R-:W-:Y:S02]  /*22b0*/  FFMA R36, R100.reuse, R31, R36 ;  /* 0x0000001f64247223 */ /* 0x040fe40000000024 */
[-C--:B------:R-:W-:Y:S02]  /*22c0*/  FFMA R75, R75, R27.reuse, R24 ;  /* 0x0000001b4b4b7223 */ /* 0x080fe40000000018 */
[----:B------:R-:W-:Y:S01]  /*22d0*/  FFMA R100, R100, R27, R28 ;  /* 0x0000001b64647223 */ /* 0x000fe2000000001c */
[----:B------:R-:W4:Y:S04]  /*22e0*/  LDS R24, [R5.X4+0x6e4] ;  /* 0x0006e40005187984 */ /* 0x000f280000004800 */
[----:B------:R-:W5:Y:S01]  /*22f0*/  LDS R28, [R5.X4+0x6c8] ;  /* 0x0006c800051c7984 */ /* 0x000f620000004800 */
[----:B------:R-:W-:-:S02]  /*2300*/  FFMA R57, R108, R35, R57 ;  /* 0x000000236c397223 */ /* 0x000fc40000000039 */
[C---:B------:R-:W-:Y:S02]  /*2310*/  FFMA R66, R102.reuse, R39, R66 ;  /* 0x0000002766427223 */ /* 0x040fe40000000042 */
[C---:B------:R-:W-:Y:S02]  /*2320*/  FFMA R62, R102.reuse, R35, R62 ;  /* 0x00000023663e7223 */ /* 0x040fe4000000003e */
[C---:B------:R-:W-:Y:S02]  /*2330*/  FFMA R56, R102.reuse, R31, R56 ;  /* 0x0000001f66387223 */ /* 0x040fe40000000038 */
[-C--:B------:R-:W-:Y:S02]  /*2340*/  FFMA R102, R102, R27.reuse, R32 ;  /* 0x0000001b66667223 */ /* 0x080fe40000000020 */
[----:B------:R-:W-:Y:S01]  /*2350*/  FFMA R27, R98, R27, R26 ;  /* 0x0000001b621b7223 */ /* 0x000fe2000000001a */
[----:B------:R-:W-:Y:S01]  /*2360*/  LDS R32, [R5.X4+0x6ac] ;  /* 0x0006ac0005207984 */ /* 0x000fe20000004800 */
[----:B------:R-:W-:-:S02]  /*2370*/  FFMA R69, R108, R39, R69 ;  /* 0x000000276c457223 */ /* 0x000fc40000000045 */
[----:B------:R-:W-:Y:S01]  /*2380*/  FFMA R96, R108, R31, R96 ;  /* 0x0000001f6c607223 */ /* 0x000fe20000000060 */
[----:B------:R-:W5:Y:S01]  /*2390*/  LDS R26, [R5.X4+0x700] ;  /* 0x00070000051a7984 */ /* 0x000f620000004800 */
[C---:B------:R-:W-:Y:S02]  /*23a0*/  FFMA R115, R106.reuse, R39, R86 ;  /* 0x000000276a737223 */ /* 0x040fe40000000056 */
[C---:B------:R-:W-:Y:S02]  /*23b0*/  FFMA R117, R106.reuse, R35, R84 ;  /* 0x000000236a757223 */ /* 0x040fe40000000054 */
[----:B------:R-:W-:Y:S02]  /*23c0*/  FFMA R119, R106, R31, R82 ;  /* 0x0000001f6a777223 */ /* 0x000fe40000000052 */
[----:B0-----:R-:W-:Y:S02]  /*23d0*/  FFMA R78, R71, R44, R37 ;  /* 0x0000002c474e7223 */ /* 0x001fe40000000025 */
[C---:B------:R-:W-:Y:S01]  /*23e0*/  FFMA R39, R98.reuse, R39, R38 ;  /* 0x0000002762277223 */ /* 0x040fe20000000026 */
[----:B------:R-:W0:Y:S01]  /*23f0*/  LDS R37, [R5.X4+0x738] ;  /* 0x0007380005257984 */ /* 0x000e220000004800 */
[----:B------:R-:W-:-:S02]  /*2400*/  FFMA R35, R98, R35, R34 ;  /* 0x0000002362237223 */ /* 0x000fc40000000022 */
[----:B------:R-:W-:Y:S02]  /*2410*/  FFMA R31, R98, R31, R30 ;  /* 0x0000001f621f7223 */ /* 0x000fe4000000001e */
[-C--:B------:R-:W-:Y:S02]  /*2420*/  FFMA R34, R77, R44.reuse, R57 ;  /* 0x0000002c4d227223 */ /* 0x080fe40000000039 */
[-C--:B-1----:R-:W-:Y:S01]  /*2430*/  FFMA R90, R88, R44.reuse, R33 ;  /* 0x0000002c585a7223 */ /* 0x082fe20000000021 */
[----:B------:R-:W1:Y:S01]  /*2440*/  LDS R57, [R5.X4+0x71c] ;  /* 0x00071c0005397984 */ /* 0x000e620000004800 */
[----:B--2---:R-:W-:Y:S02]  /*2450*/  FFMA R98, R80, R44, R29 ;  /* 0x0000002c50627223 */ /* 0x004fe4000000001d */
[----:B---3--:R-:W-:Y:S01]  /*2460*/  FFMA R112, R72, R48, R23 ;  /* 0x0000003048707223 */ /* 0x008fe20000000017 */
[----:B------:R-:W2:Y:S01]  /*2470*/  LDS R33, [R5.X4+0x754] ;  /* 0x0007540005217984 */ /* 0x000ea20000004800 */
[----:B----4-:R-:W-:-:S02]  /*2480*/  FFMA R109, R40, R24, R109 ;  /* 0x00000018286d7223 */ /* 0x010fc4000000006d */
[C---:B------:R-:W-:Y:S01]  /*2490*/  FFMA R111, R24.reuse, R44, R111 ;  /* 0x0000002c186f7223 */ /* 0x040fe2000000006f */
[----:B------:R-:W3:Y:S01]  /*24a0*/  LDS R29, [R5.X4+0x770] ;  /* 0x00077000051d7984 */ /* 0x000ee20000004800 */
[C---:B------:R-:W-:Y:S02]  /*24b0*/  FFMA R113, R24.reuse, R48, R113 ;  /* 0x0000003018717223 */ /* 0x040fe40000000071 */
[----:B------:R-:W-:Y:S01]  /*24c0*/  FFMA R107, R24, R52, R107 ;  /* 0x00000034186b7223 */ /* 0x000fe2000000006b */
[----:B------:R-:W4:Y:S01]  /*24d0*/  LDS R23, [R5.X4+0x78c] ;  /* 0x00078c0005177984 */ /* 0x000f220000004800 */
[----:B-----5:R-:W-:-:S03]  /*24e0*/  FFMA R124, R28, R48, R25 ;  /* 0x000000301c7c7223 */ /* 0x020fc60000000019 */
[----:B------:R-:W5:Y:S04]  /*24f0*/  LDS R24, [R5.X4+0x7e0] ;  /* 0x0007e00005187984 */ /* 0x000f680000004800 */
[----:B------:R-:W1:Y:S01]  /*2500*/  LDS R25, [R5.X4+0x7c4] ;  /* 0x0007c40005197984 */ /* 0x000e620000004800 */
[----:B------:R-:W-:Y:S02]  /*2510*/  FFMA R86, R40, R88, R65 ;  /* 0x0000005828567223 */ /* 0x000fe40000000041 */
[C---:B------:R-:W-:Y:S02]  /*2520*/  FFMA R92, R88.reuse, R48, R93 ;  /* 0x00000030585c7223 */ /* 0x040fe4000000005d */
[----:B------:R-:W-:Y:S02]  /*2530*/  FFMA R88, R88, R52, R85 ;  /* 0x0000003458587223 */ /* 0x000fe40000000055 */
[----:B------:R-:W-:-:S02]  /*2540*/  FFMA R108, R40, R72, R61 ;  /* 0x00000048286c7223 */ /* 0x000fc4000000003d */
[----:B------:R-:W-:Y:S01]  /*2550*/  FFMA R115, R40, R26, R115 ;  /* 0x0000001a28737223 */ /* 0x000fe20000000073 */
[----:B------:R-:W3:Y:S01]  /*2560*/  LDS R61, [R5.X4+0x7a8] ;  /* 0x0007a800053d7984 */ /* 0x000ee20000004800 */
[C---:B------:R-:W-:Y:S02]  /*2570*/  FFMA R117, R26.reuse, R44, R117 ;  /* 0x0000002c1a757223 */ /* 0x040fe40000000075 */
[C---:B------:R-:W-:Y:S02]  /*2580*/  FFMA R119, R26.reuse, R48, R119 ;  /* 0x000000301a777223 */ /* 0x040fe40000000077 */
[----:B------:R-:W-:Y:S02]  /*2590*/  FFMA R121, R26, R52, R121 ;  /* 0x000000341a797223 */ /* 0x000fe40000000079 */
[----:B------:R-:W-:Y:S01]  /*25a0*/  FFMA R76, R40, R71, R67 ;  /* 0x00000047284c7223 */ /* 0x000fe20000000043 */
[----:B------:R-:W4:Y:S01]  /*25b0*/  LDS R26, [R5.X4+0x7fc] ;  /* 0x0007fc00051a7984 */ /* 0x000f220000004800 */
[----:B------:R-:W-:-:S02]  /*25c0*/  FFMA R82, R71, R48, R95 ;  /* 0x0000003047527223 */ /* 0x000fc4000000005f */
[----:B------:R-:W-:Y:S02]  /*25d0*/  FFMA R84, R71, R52, R87 ;  /* 0x0000003447547223 */ /* 0x000fe40000000057 */
[C---:B0-----:R-:W-:Y:S02]  /*25e0*/  FFMA R66, R40.reuse, R37, R66 ;  /* 0x0000002528427223 */ /* 0x041fe40000000042 */
[C---:B------:R-:W-:Y:S02]  /*25f0*/  FFMA R62, R37.reuse, R44, R62 ;  /* 0x0000002c253e7223 */ /* 0x040fe4000000003e */
[C---:B------:R-:W-:Y:S02]  /*2600*/  FFMA R56, R37.reuse, R48, R56 ;  /* 0x0000003025387223 */ /* 0x040fe40000000038 */
[----:B------:R-:W-:Y:S02]  /*2610*/  FFMA R102, R37, R52, R102 ;  /* 0x0000003425667223 */ /* 0x000fe40000000066 */
[----:B------:R-:W-:Y:S01]  /*2620*/  FFMA R120, R40, R28, R97 ;  /* 0x0000001c28787223 */ /* 0x000fe20000000061 */
[----:B------:R-:W0:Y:S01]  /*2630*/  LDS R37, [R5.X4+0x834] ;  /* 0x0008340005257984 */ /* 0x000e220000004800 */
[----:B------:R-:W-:-:S02]  /*2640*/  FFMA R122, R28, R44, R59 ;  /* 0x0000002c1c7a7223 */ /* 0x000fc4000000003b */
[C---:B------:R-:W-:Y:S02]  /*2650*/  FFMA R30, R40.reuse, R77, R69 ;  /* 0x0000004d281e7223 */ /* 0x040fe40000000045 */
[C---:B------:R-:W-:Y:S02]  /*2660*/  FFMA R94, R40.reuse, R80, R63 ;  /* 0x00000050285e7223 */ /* 0x040fe4000000003f */
[----:B------:R-:W-:Y:S02]  /*2670*/  FFMA R114, R40, R32, R105 ;  /* 0x0000002028727223 */ /* 0x000fe40000000069 */
[----:B------:R-:W-:Y:S02]  /*2680*/  FFMA R28, R28, R52, R73 ;  /* 0x000000341c1c7223 */ /* 0x000fe40000000049 */
[C---:B-1----:R-:W-:Y:S02]  /*2690*/  FFMA R123, R40.reuse, R57, R123 ;  /* 0x00000039287b7223 */ /* 0x042fe4000000007b */
[----:B--2---:R-:W-:-:S02]  /*26a0*/  FFMA R64, R40, R33, R64 ;  /* 0x0000002128407223 */ /* 0x004fc40000000040 */
[C---:B------:R-:W-:Y:S02]  /*26b0*/  FFMA R60, R33.reuse, R44, R60 ;  /* 0x0000002c213c7223 */ /* 0x040fe4000000003c */
[C---:B------:R-:W-:Y:S02]  /*26c0*/  FFMA R36, R33.reuse, R48, R36 ;  /* 0x0000003021247223 */ /* 0x040fe40000000024 */
[----:B------:R-:W-:Y:S02]  /*26d0*/  FFMA R100, R33, R52, R100 ;  /* 0x0000003421647223 */ /* 0x000fe40000000064 */
[----:B---3--:R-:W-:Y:S01]  /*26e0*/  FFMA R58, R40, R29, R58 ;  /* 0x0000001d283a7223 */ /* 0x008fe2000000003a */
[----:B------:R-:W1:Y:S01]  /*26f0*/  LDS R33, [R5.X4+0x850] ;  /* 0x0008500005217984 */ /* 0x000e620000004800 */
[C---:B------:R-:W-:Y:S02]  /*2700*/  FFMA R70, R29.reuse, R44, R70 ;  /* 0x0000002c1d467223 */ /* 0x040fe40000000046 */
[----:B------:R-:W-:-:S02]  /*2710*/  FFMA R68, R29, R48, R68 ;  /* 0x000000301d447223 */ /* 0x000fc40000000044 */
[----:B------:R-:W-:Y:S02]  /*2720*/  FFMA R75, R29, R52, R75 ;  /* 0x000000341d4b7223 */ /* 0x000fe4000000004b */
[----:B----4-:R-:W-:Y:S01]  /*2730*/  FFMA R40, R40, R23, R39 ;  /* 0x0000001728287223 */ /* 0x010fe20000000027 */
[----:B------:R-:W2:Y:S01]  /*2740*/  LDS R29, [R5.X4+0x86c] ;  /* 0x00086c00051d7984 */ /* 0x000ea20000004800 */
[C---:B-----5:R-:W-:Y:S02]  /*2750*/  FFMA R67, R24.reuse, R41, R86 ;  /* 0x0000002918437223 */ /* 0x060fe40000000056 */
[C---:B------:R-:W-:Y:S02]  /*2760*/  FFMA R69, R24.reuse, R45, R90 ;  /* 0x0000002d18457223 */ /* 0x040fe4000000005a */
[C---:B------:R-:W-:Y:S02]  /*2770*/  FFMA R71, R24.reuse, R49, R92 ;  /* 0x0000003118477223 */ /* 0x040fe4000000005c */
[----:B------:R-:W-:-:S02]  /*2780*/  FFMA R73, R24, R53, R88 ;  /* 0x0000003518497223 */ /* 0x000fc40000000058 */
[C---:B------:R-:W-:Y:S01]  /*2790*/  FFMA R39, R25.reuse, R41, R76 ;  /* 0x0000002919277223 */ /* 0x040fe2000000004c */
[----:B------:R-:W3:Y:S01]  /*27a0*/  LDS R24, [R5.X4+0x8dc] ;  /* 0x0008dc0005187984 */ /* 0x000ee20000004800 */
[C---:B------:R-:W-:Y:S02]  /*27b0*/  FFMA R59, R25.reuse, R45, R78 ;  /* 0x0000002d193b7223 */ /* 0x040fe4000000004e */
[C---:B------:R-:W-:Y:S02]  /*27c0*/  FFMA R63, R25.reuse, R49, R82 ;  /* 0x00000031193f7223 */ /* 0x040fe40000000052 */
[----:B------:R-:W-:Y:S02]  /*27d0*/  FFMA R65, R25, R53, R84 ;  /* 0x0000003519417223 */ /* 0x000fe40000000054 */
[----:B------:R-:W4:Y:S01]  /*27e0*/  LDS R25, [R5.X4+0x8c0] ;  /* 0x0008c00005197984 */ /* 0x000f220000004800 */
[C---:B------:R-:W-:Y:S02]  /*27f0*/  FFMA R106, R80.reuse, R48, R89 ;  /* 0x00000030506a7223 */ /* 0x040fe40000000059 */
[----:B------:R-:W-:-:S02]  /*2800*/  FFMA R80, R80, R52, R83 ;  /* 0x0000003450507223 */ /* 0x000fc40000000053 */
[C---:B------:R-:W-:Y:S02]  /*2810*/  FFMA R116, R32.reuse, R44, R103 ;  /* 0x0000002c20747223 */ /* 0x040fe40000000067 */
[C---:B------:R-:W-:Y:S02]  /*2820*/  FFMA R118, R32.reuse, R48, R101 ;  /* 0x0000003020767223 */ /* 0x040fe40000000065 */
[----:B------:R-:W-:Y:S02]  /*2830*/  FFMA R32, R32, R52, R79 ;  /* 0x0000003420207223 */ /* 0x000fe4000000004f */
[----:B------:R-:W-:Y:S02]  /*2840*/  FFMA R96, R77, R48, R96 ;  /* 0x000000304d607223 */ /* 0x000fe40000000060 */
[-C--:B------:R-:W-:Y:S02]  /*2850*/  FFMA R110, R72, R44.reuse, R99 ;  /* 0x0000002c486e7223 */ /* 0x080fe40000000063 */
[----:B------:R-:W-:-:S02]  /*2860*/  FFMA R125, R57, R44, R125 ;  /* 0x0000002c397d7223 */ /* 0x000fc4000000007d */
[----:B------:R-:W-:Y:S02]  /*2870*/  FFMA R74, R57, R48, R74 ;  /* 0x00000030394a7223 */ /* 0x000fe4000000004a */
[-C--:B------:R-:W-:Y:S02]  /*2880*/  FFMA R38, R77, R52.reuse, R91 ;  /* 0x000000344d267223 */ /* 0x080fe4000000005b */
[----:B------:R-:W-:Y:S02]  /*2890*/  FFMA R72, R72, R52, R81 ;  /* 0x0000003448487223 */ /* 0x000fe40000000051 */
[C---:B------:R-:W-:Y:S02]  /*28a0*/  FFMA R44, R23.reuse, R44, R35 ;  /* 0x0000002c172c7223 */ /* 0x040fe40000000023 */
[C---:B------:R-:W-:Y:S02]  /*28b0*/  FFMA R48, R23.reuse, R48, R31 ;  /* 0x0000003017307223 */ /* 0x040fe4000000001f */
[----:B------:R-:W-:-:S02]  /*28c0*/  FFMA R27, R23, R52, R27 ;  /* 0x00000034171b7223 */ /* 0x000fc4000000001b */
[----:B------:R-:W-:Y:S02]  /*28d0*/  FFMA R104, R57, R52, R104 ;  /* 0x0000003439687223 */ /* 0x000fe40000000068 */
[CC--:B------:R-:W-:Y:S01]  /*28e0*/  FFMA R23, R61.reuse, R41.reuse, R30 ;  /* 0x000000293d177223 */ /* 0x0c0fe2000000001e */
[----:B------:R-:W5:Y:S01]  /*28f0*/  LDS R57, [R5.X4+0x818] ;  /* 0x0008180005397984 */ /* 0x000f620000004800 */
[C---:B------:R-:W-:Y:S02]  /*2900*/  FFMA R77, R26.reuse, R41, R94 ;  /* 0x000000291a4d7223 */ /* 0x040fe4000000005e */
[C---:B------:R-:W-:Y:S01]  /*2910*/  FFMA R79, R26.reuse, R45, R98 ;  /* 0x0000002d1a4f7223 */ /* 0x040fe20000000062 */
[----:B------:R-:W5:Y:S01]  /*2920*/  LDS R52, [R5.X4+0x888] ;  /* 0x0008880005347984 */ /* 0x000f620000004800 */
[C---:B------:R-:W-:Y:S02]  /*2930*/  FFMA R81, R26.reuse, R49, R106 ;  /* 0x000000311a517223 */ /* 0x040fe4000000006a */
[----:B------:R-:W-:Y:S01]  /*2940*/  FFMA R83, R26, R53, R80 ;  /* 0x000000351a537223 */ /* 0x000fe20000000050 */
[----:B------:R-:W5:Y:S01]  /*2950*/  LDS R30, [R5.X4+0x8a4] ;  /* 0x0008a400051e7984 */ /* 0x000f620000004800 */
[----:B------:R-:W-:-:S02]  /*2960*/  FFMA R31, R61, R45, R34 ;  /* 0x0000002d3d1f7223 */ /* 0x000fc40000000022 */
[C---:B0-----:R-:W-:Y:S01]  /*2970*/  FFMA R91, R37.reuse, R41, R114 ;  /* 0x00000029255b7223 */ /* 0x041fe20000000072 */
[----:B------:R-:W0:Y:S01]  /*2980*/  LDS R26, [R5.X4+0x8f8] ;  /* 0x0008f800051a7984 */ /* 0x000e220000004800 */
[C---:B------:R-:W-:Y:S02]  /*2990*/  FFMA R93, R37.reuse, R45, R116 ;  /* 0x0000002d255d7223 */ /* 0x040fe40000000074 */
[C---:B------:R-:W-:Y:S01]  /*29a0*/  FFMA R95, R37.reuse, R49, R118 ;  /* 0x00000031255f7223 */ /* 0x040fe20000000076 */
[----:B------:R-:W0:Y:S01]  /*29b0*/  LDS R34, [R5.X4+0x914] ;  /* 0x0009140005227984 */ /* 0x000e220000004800 */
[----:B------:R-:W-:Y:S02]  /*29c0*/  FFMA R37, R37, R53, R32 ;  /* 0x0000003525257223 */ /* 0x000fe40000000020 */
[C---:B-1----:R-:W-:Y:S01]  /*29d0*/  FFMA R97, R33.reuse, R41, R120 ;  /* 0x0000002921617223 */ /* 0x042fe20000000078 */
[----:B------:R-:W1:Y:S01]  /*29e0*/  LDS R32, [R5.X4+0x930] ;  /* 0x0009300005207984 */ /* 0x000e620000004800 */
[----:B------:R-:W-:-:S02]  /*29f0*/  FFMA R99, R33, R45, R122 ;  /* 0x0000002d21637223 */ /* 0x000fc4000000007a */
[----:B------:R-:W-:Y:S02]  /*2a00*/  FFMA R101, R33, R49, R124 ;  /* 0x0000003121657223 */ /* 0x000fe4000000007c */
[C---:B--2---:R-:W-:Y:S02]  /*2a10*/  FFMA R109, R29.reuse, R41, R109 ;  /* 0x000000291d6d7223 */ /* 0x044fe4000000006d */
[C---:B------:R-:W-:Y:S02]  /*2a20*/  FFMA R111, R29.reuse, R45, R111 ;  /* 0x0000002d1d6f7223 */ /* 0x040fe4000000006f */
[C---:B------:R-:W-:Y:S02]  /*2a30*/  FFMA R113, R29.reuse, R49, R113 ;  /* 0x000000311d717223 */ /* 0x040fe40000000071 */
[-C--:B------:R-:W-:Y:S02]  /*2a40*/  FFMA R107, R29, R53.reuse, R107 ;  /* 0x000000351d6b7223 */ /* 0x080fe4000000006b */
[----:B------:R-:W-:Y:S01]  /*2a50*/  FFMA R33, R33, R53, R28 ;  /* 0x0000003521217223 */ /* 0x000fe2000000001c */
[----:B------:R-:W2:Y:S01]  /*2a60*/  LDS R29, [R5.X4+0x968] ;  /* 0x00096800051d7984 */ /* 0x000ea20000004800 */
[----:B---3--:R-:W-:-:S02]  /*2a70*/  FFMA R64, R24, R41, R64 ;  /* 0x0000002918407223 */ /* 0x008fc40000000040 */
[C---:B------:R-:W-:Y:S01]  /*2a80*/  FFMA R60, R24.reuse, R45, R60 ;  /* 0x0000002d183c7223 */ /* 0x040fe2000000003c */
[----:B------:R-:W3:Y:S01]  /*2a90*/  LDS R28, [R5.X4+0x94c] ;  /* 0x00094c00051c7984 */ /* 0x000ee20000004800 */
[C---:B------:R-:W-:Y:S02]  /*2aa0*/  FFMA R36, R24.reuse, R49, R36 ;  /* 0x0000003118247223 */ /* 0x040fe40000000024 */
[----:B------:R-:W-:Y:S02]  /*2ab0*/  FFMA R100, R24, R53, R100 ;  /* 0x0000003518647223 */ /* 0x000fe40000000064 */
[C---:B----4-:R-:W-:Y:S01]  /*2ac0*/  FFMA R66, R25.reuse, R41, R66 ;  /* 0x0000002919427223 */ /* 0x050fe20000000042 */
[----:B------:R-:W4:Y:S01]  /*2ad0*/  LDS R24, [R5.X4+0x9d8] ;  /* 0x0009d80005187984 */ /* 0x000f220000004800 */
[C---:B------:R-:W-:Y:S02]  /*2ae0*/  FFMA R62, R25.reuse, R45, R62 ;  /* 0x0000002d193e7223 */ /* 0x040fe4000000003e */
[----:B------:R-:W-:-:S02]  /*2af0*/  FFMA R56, R25, R49, R56 ;  /* 0x0000003119387223 */ /* 0x000fc40000000038 */
[----:B------:R-:W-:Y:S02]  /*2b00*/  FFMA R102, R25, R53, R102 ;  /* 0x0000003519667223 */ /* 0x000fe40000000066 */
[----:B------:R-:W2:Y:S01]  /*2b10*/  LDS R25, [R5.X4+0x9bc] ;  /* 0x0009bc0005197984 */ /* 0x000ea20000004800 */
[----:B------:R-:W-:Y:S02]  /*2b20*/  FFMA R35, R61, R49, R96 ;  /* 0x000000313d237223 */ /* 0x000fe40000000060 */
[-C--:B-----5:R-:W-:Y:S02]  /*2b30*/  FFMA R85, R57, R41.reuse, R108 ;  /* 0x0000002939557223 */ /* 0x0a0fe4000000006c */
[-C--:B------:R-:W-:Y:S02]  /*2b40*/  FFMA R115, R52, R41.reuse, R115 ;  /* 0x0000002934737223 */ /* 0x080fe40000000073 */
[-C--:B------:R-:W-:Y:S02]  /*2b50*/  FFMA R123, R30, R41.reuse, R123 ;  /* 0x000000291e7b7223 */ /* 0x080fe4000000007b */
[----:B0-----:R-:W-:-:S02]  /*2b60*/  FFMA R58, R26, R41, R58 ;  /* 0x000000291a3a7223 */ /* 0x001fc4000000003a */
[C---:B------:R-:W-:Y:S02]  /*2b70*/  FFMA R87, R57.reuse, R45, R110 ;  /* 0x0000002d39577223 */ /* 0x040fe4000000006e */
[----:B------:R-:W-:Y:S02]  /*2b80*/  FFMA R89, R57, R49, R112 ;  /* 0x0000003139597223 */ /* 0x000fe40000000070 */
[C---:B------:R-:W-:Y:S02]  /*2b90*/  FFMA R117, R52.reuse, R45, R117 ;  /* 0x0000002d34757223 */ /* 0x040fe40000000075 */
[----:B------:R-:W-:Y:S02]  /*2ba0*/  FFMA R119, R52, R49, R119 ;  /* 0x0000003134777223 */ /* 0x000fe40000000077 */
[C---:B------:R-:W-:Y:S02]  /*2bb0*/  FFMA R125, R30.reuse, R45, R125 ;  /* 0x0000002d1e7d7223 */ /* 0x040fe4000000007d */
[----:B------:R-:W-:-:S02]  /*2bc0*/  FFMA R103, R30, R49, R74 ;  /* 0x000000311e677223 */ /* 0x000fc4000000004a */
[C---:B------:R-:W-:Y:S02]  /*2bd0*/  FFMA R70, R26.reuse, R45, R70 ;  /* 0x0000002d1a467223 */ /* 0x040fe40000000046 */
[----:B------:R-:W-:Y:S02]  /*2be0*/  FFMA R68, R26, R49, R68 ;  /* 0x000000311a447223 */ /* 0x000fe40000000044 */
[C---:B------:R-:W-:Y:S02]  /*2bf0*/  FFMA R41, R34.reuse, R41, R40 ;  /* 0x0000002922297223 */ /* 0x040fe40000000028 */
[C---:B------:R-:W-:Y:S02]  /*2c00*/  FFMA R45, R34.reuse, R45, R44 ;  /* 0x0000002d222d7223 */ /* 0x040fe4000000002c */
[----:B------:R-:W-:Y:S02]  /*2c10*/  FFMA R49, R34, R49, R48 ;  /* 0x0000003122317223 */ /* 0x000fe40000000030 */
[----:B-1----:R-:W-:-:S02]  /*2c20*/  FFMA R40, R32, R42, R23 ;  /* 0x0000002a20287223 */ /* 0x002fc40000000017 */
[-C--:B------:R-:W-:Y:S01]  /*2c30*/  FFMA R61, R61, R53.reuse, R38 ;  /* 0x000000353d3d7223 */ /* 0x080fe20000000026 */
[----:B------:R-:W0:Y:S01]  /*2c40*/  LDS R23, [R5.X4+0xa2c] ;  /* 0x000a2c0005177984 */ /* 0x000e220000004800 */
[-C--:B------:R-:W-:Y:S02]  /*2c50*/  FFMA R121, R52, R53.reuse, R121 ;  /* 0x0000003534797223 */ /* 0x080fe40000000079 */
[-C--:B------:R-:W-:Y:S01]  /*2c60*/  FFMA R105, R30, R53.reuse, R104 ;  /* 0x000000351e697223 */ /* 0x080fe20000000068 */
[----:B------:R-:W1:Y:S01]  /*2c70*/  LDS R38, [R5.X4+0x984] ;  /* 0x0009840005267984 */ /* 0x000e620000004800 */
[-C--:B------:R-:W-:Y:S02]  /*2c80*/  FFMA R75, R26, R53.reuse, R75 ;  /* 0x000000351a4b7223 */ /* 0x080fe4000000004b */
[----:B------:R-:W-:Y:S01]  /*2c90*/  FFMA R27, R34, R53, R27 ;  /* 0x00000035221b7223 */ /* 0x000fe2000000001b */
[----:B------:R-:W5:Y:S01]  /*2ca0*/  LDS R30, [R5.X4+0x9a0] ;  /* 0x0009a000051e7984 */ /* 0x000f620000004800 */
[----:B------:R-:W-:-:S02]  /*2cb0*/  FFMA R44, R32, R46, R31 ;  /* 0x0000002e202c7223 */ /* 0x000fc4000000001f */
[----:B------:R-:W-:Y:S01]  /*2cc0*/  FFMA R48, R32, R50, R35 ;  /* 0x0000003220307223 */ /* 0x000fe20000000023 */
[----:B------:R-:W1:Y:S01]  /*2cd0*/  LDS R26, [R5.X4+0x9f4] ;  /* 0x0009f400051a7984 */ /* 0x000e620000004800 */
[C---:B--2---:R-:W-:Y:S02]  /*2ce0*/  FFMA R76, R29.reuse, R42, R67 ;  /* 0x0000002a1d4c7223 */ /* 0x044fe40000000043 */
[C---:B------:R-:W-:Y:S01]  /*2cf0*/  FFMA R78, R29.reuse, R46, R69 ;  /* 0x0000002e1d4e7223 */ /* 0x040fe20000000045 */
[----:B------:R-:W2:Y:S01]  /*2d00*/  LDS R34, [R5.X4+0xa10] ;  /* 0x000a100005227984 */ /* 0x000ea20000004800 */
[C---:B------:R-:W-:Y:S02]  /*2d10*/  FFMA R80, R29.reuse, R50, R71 ;  /* 0x000000321d507223 */ /* 0x040fe40000000047 */
[----:B------:R-:W-:Y:S01]  /*2d20*/  FFMA R82, R29, R54, R73 ;  /* 0x000000361d527223 */ /* 0x000fe20000000049 */
[----:B------:R-:W2:Y:S01]  /*2d30*/  LDS R31, [R5.X4+0xa48] ;  /* 0x000a4800051f7984 */ /* 0x000ea20000004800 */
[----:B---3--:R-:W-:-:S02]  /*2d40*/  FFMA R52, R28, R42, R39 ;  /* 0x0000002a1c347223 */ /* 0x008fc40000000027 */
[C---:B----4-:R-:W-:Y:S01]  /*2d50*/  FFMA R97, R24.reuse, R42, R97 ;  /* 0x0000002a18617223 */ /* 0x050fe20000000061 */
[----:B------:R-:W3:Y:S01]  /*2d60*/  LDS R29, [R5.X4+0xa64] ;  /* 0x000a6400051d7984 */ /* 0x000ee20000004800 */
[C---:B------:R-:W-:Y:S02]  /*2d70*/  FFMA R99, R24.reuse, R46, R99 ;  /* 0x0000002e18637223 */ /* 0x040fe40000000063 */
[----:B------:R-:W-:Y:S01]  /*2d80*/  FFMA R101, R24, R50, R101 ;  /* 0x0000003218657223 */ /* 0x000fe20000000065 */
[----:B------:R-:W4:Y:S01]  /*2d90*/  LDS R35, [R5.X4+0xa80] ;  /* 0x000a800005237984 */ /* 0x000f220000004800 */
[C---:B------:R-:W-:Y:S02]  /*2da0*/  FFMA R112, R25.reuse, R42, R91 ;  /* 0x0000002a19707223 */ /* 0x040fe4000000005b */
[C---:B------:R-:W-:Y:S01]  /*2db0*/  FFMA R116, R25.reuse, R46, R93 ;  /* 0x0000002e19747223 */ /* 0x040fe2000000005d */
[----:B------:R-:W2:Y:S01]  /*2dc0*/  LDS R39, [R5.X4+0xa9c] ;  /* 0x000a9c0005277984 */ /* 0x000ea20000004800 */
[----:B------:R-:W-:-:S02]  /*2dd0*/  FFMA R118, R25, R50, R95 ;  /* 0x0000003219767223 */ /* 0x000fc4000000005f */
[-C--:B------:R-:W-:Y:S02]  /*2de0*/  FFMA R124, R25, R54.reuse, R37 ;  /* 0x00000036197c7223 */ /* 0x080fe40000000025 */
[----:B------:R-:W-:Y:S01]  /*2df0*/  FFMA R24, R24, R54, R33 ;  /* 0x0000003618187223 */ /* 0x000fe20000000021 */
[----:B------:R-:W3:Y:S04]  /*2e00*/  LDS R25, [R5.X4+0xab8] ;  /* 0x000ab80005197984 */ /* 0x000ee80000004800 */
[----:B------:R-:W3:Y:S01]  /*2e10*/  LDS R33, [R5.X4+0xad4] ;  /* 0x000ad40005217984 */ /* 0x000ee20000004800 */
[----:B------:R-:W-:Y:S02]  /*2e20*/  FFMA R57, R57, R53, R72 ;  /* 0x0000003539397223 */ /* 0x000fe40000000048 */
[C---:B------:R-:W-:Y:S01]  /*2e30*/  FFMA R72, R28.reuse, R46, R59 ;  /* 0x0000002e1c487223 */ /* 0x040fe2000000003b */
[----:B------:R-:W-:Y:S01]  /*2e40*/  LDS R37, [R5.X4+0xb28] ;  /* 0x000b280005257984 */ /* 0x000fe20000004800 */
[----:B------:R-:W-:-:S02]  /*2e50*/  FFMA R74, R28, R50, R63 ;  /* 0x000000321c4a7223 */ /* 0x000fc4000000003f */
[C---:B0-----:R-:W-:Y:S02]  /*2e60*/  FFMA R122, R23.reuse, R42, R123 ;  /* 0x0000002a177a7223 */ /* 0x041fe4000000007b */
[C---:B------:R-:W-:Y:S02]  /*2e70*/  FFMA R125, R23.reuse, R46, R125 ;  /* 0x0000002e177d7223 */ /* 0x040fe4000000007d */
[C---:B------:R-:W-:Y:S02]  /*2e80*/  FFMA R103, R23.reuse, R50, R103 ;  /* 0x0000003217677223 */ /* 0x040fe40000000067 */
[----:B------:R-:W-:Y:S02]  /*2e90*/  FFMA R105, R23, R54, R105 ;  /* 0x0000003617697223 */ /* 0x000fe40000000069 */
[C---:B-1----:R-:W-:Y:S02]  /*2ea0*/  FFMA R84, R38.reuse, R42, R77 ;  /* 0x0000002a26547223 */ /* 0x042fe4000000004d */
[----:B------:R-:W-:-:S02]  /*2eb0*/  FFMA R86, R38, R46, R79 ;  /* 0x0000002e26567223 */ /* 0x000fc4000000004f */
[----:B------:R-:W-:Y:S02]  /*2ec0*/  FFMA R88, R38, R50, R81 ;  /* 0x0000003226587223 */ /* 0x000fe40000000051 */
[C---:B-----5:R-:W-:Y:S02]  /*2ed0*/  FFMA R94, R30.reuse, R42, R85 ;  /* 0x0000002a1e5e7223 */ /* 0x060fe40000000055 */
[C---:B------:R-:W-:Y:S02]  /*2ee0*/  FFMA R98, R30.reuse, R46, R87 ;  /* 0x0000002e1e627223 */ /* 0x040fe40000000057 */
[----:B------:R-:W-:Y:S02]  /*2ef0*/  FFMA R104, R30, R50, R89 ;  /* 0x000000321e687223 */ /* 0x000fe40000000059 */
[C---:B------:R-:W-:Y:S02]  /*2f00*/  FFMA R90, R26.reuse, R42, R109 ;  /* 0x0000002a1a5a7223 */ /* 0x040fe4000000006d */
[----:B------:R-:W-:-:S02]  /*2f10*/  FFMA R92, R26, R46, R111 ;  /* 0x0000002e1a5c7223 */ /* 0x000fc4000000006f */
[C---:B------:R-:W-:Y:S02]  /*2f20*/  FFMA R96, R26.reuse, R50, R113 ;  /* 0x000000321a607223 */ /* 0x040fe40000000071 */
[----:B------:R-:W-:Y:S02]  /*2f30*/  FFMA R106, R26, R54, R107 ;  /* 0x000000361a6a7223 */ /* 0x000fe4000000006b */
[C---:B--2---:R-:W-:Y:S01]  /*2f40*/  FFMA R108, R34.reuse, R42, R115 ;  /* 0x0000002a226c7223 */ /* 0x044fe20000000073 */
[----:B------:R-:W0:Y:S01]  /*2f50*/  LDS R26, [R5.X4+0xaf0] ;  /* 0x000af000051a7984 */ /* 0x000e220000004800 */
[C---:B------:R-:W-:Y:S02]  /*2f60*/  FFMA R110, R34.reuse, R46, R117 ;  /* 0x0000002e226e7223 */ /* 0x040fe40000000075 */
[----:B------:R-:W-:Y:S02]  /*2f70*/  FFMA R114, R34, R50, R119 ;  /* 0x0000003222727223 */ /* 0x000fe40000000077 */
[----:B------:R-:W-:-:S02]  /*2f80*/  FFMA R66, R31, R42, R66 ;  /* 0x0000002a1f427223 */ /* 0x000fc40000000042 */
[C---:B------:R-:W-:Y:S02]  /*2f90*/  FFMA R62, R31.reuse, R46, R62 ;  /* 0x0000002e1f3e7223 */ /* 0x040fe4000000003e */
[----:B------:R-:W-:Y:S02]  /*2fa0*/  FFMA R56, R31, R50, R56 ;  /* 0x000000321f387223 */ /* 0x000fe40000000038 */
[C---:B---3--:R-:W-:Y:S02]  /*2fb0*/  FFMA R64, R29.reuse, R42, R64 ;  /* 0x0000002a1d407223 */ /* 0x048fe40000000040 */
[C---:B------:R-:W-:Y:S02]  /*2fc0*/  FFMA R60, R29.reuse, R46, R60 ;  /* 0x0000002e1d3c7223 */ /* 0x040fe4000000003c */
[----:B------:R-:W-:Y:S02]  /*2fd0*/  FFMA R23, R29, R50, R36 ;  /* 0x000000321d177223 */ /* 0x000fe40000000024 */
[C---:B----4-:R-:W-:Y:S01]  /*2fe0*/  FFMA R58, R35.reuse, R42, R58 ;  /* 0x0000002a233a7223 */ /* 0x050fe2000000003a */
[----:B------:R-:W1:Y:S01]  /*2ff0*/  LDS R36, [R5.X4+0xb60] ;  /* 0x000b600005247984 */ /* 0x000e620000004800 */
[----:B------:R-:W-:-:S02]  /*3000*/  FFMA R70, R35, R46, R70 ;  /* 0x0000002e23467223 */ /* 0x000fc40000000046 */
[----:B------:R-:W-:Y:S02]  /*3010*/  FFMA R68, R35, R50, R68 ;  /* 0x0000003223447223 */ /* 0x000fe40000000044 */
[-C--:B------:R-:W-:Y:S02]  /*3020*/  FFMA R32, R32, R54.reuse, R61 ;  /* 0x0000003620207223 */ /* 0x080fe4000000003d */
[-C--:B------:R-:W-:Y:S02]  /*3030*/  FFMA R120, R34, R54.reuse, R121 ;  /* 0x0000003622787223 */ /* 0x080fe40000000079 */
[----:B------:R-:W-:Y:S01]  /*3040*/  FFMA R102, R31, R54, R102 ;  /* 0x000000361f667223 */ /* 0x000fe20000000066 */
[----:B------:R-:W2:Y:S01]  /*3050*/  LDS R34, [R5.X4+0xb0c] ;  /* 0x000b0c0005227984 */ /* 0x000ea20000004800 */
[C---:B------:R-:W-:Y:S02]  /*3060*/  FFMA R42, R39.reuse, R42, R41 ;  /* 0x0000002a272a7223 */ /* 0x040fe40000000029 */
[C---:B------:R-:W-:Y:S01]  /*3070*/  FFMA R46, R39.reuse, R46, R45 ;  /* 0x0000002e272e7223 */ /* 0x040fe2000000002d */
[----:B------:R-:W3:Y:S01]  /*3080*/  LDS R31, [R5.X4+0xb44] ;  /* 0x000b4400051f7984 */ /* 0x000ee20000004800 */
[----:B------:R-:W-:-:S02]  /*3090*/  FFMA R50, R39, R50, R49 ;  /* 0x0000003227327223 */ /* 0x000fc40000000031 */
[C---:B------:R-:W-:Y:S01]  /*30a0*/  FFMA R45, R25.reuse, R43, R40 ;  /* 0x0000002b192d7223 */ /* 0x040fe20000000028 */
[----:B------:R-:W4:Y:S01]  /*30b0*/  LDS R41, [R5.X4+0xb7c] ;  /* 0x000b7c0005297984 */ /* 0x000f220000004800 */
[C---:B------:R-:W-:Y:S02]  /*30c0*/  FFMA R49, R25.reuse, R47, R44 ;  /* 0x0000002f19317223 */ /* 0x040fe4000000002c */
[----:B------:R-:W-:Y:S01]  /*30d0*/  FFMA R53, R25, R51, R48 ;  /* 0x0000003319357223 */ /* 0x000fe20000000030 */
[----:B------:R-:W5:Y:S01]  /*30e0*/  LDS R40, [R5.X4+0xb98] ;  /* 0x000b980005287984 */ /* 0x000f620000004800 */
[C---:B------:R-:W-:Y:S02]  /*30f0*/  FFMA R59, R33.reuse, R43, R52 ;  /* 0x0000002b213b7223 */ /* 0x040fe40000000034 */
[C---:B------:R-:W-:Y:S01]  /*3100*/  FFMA R61, R33.reuse, R47, R72 ;  /* 0x0000002f213d7223 */ /* 0x040fe20000000048 */
[----:B------:R-:W2:Y:S01]  /*3110*/  LDS R44, [R5.X4+0xbb4] ;  /* 0x000bb400052c7984 */ /* 0x000ea20000004800 */
[----:B------:R-:W-:-:S03]  /*3120*/  FFMA R63, R33, R51, R74 ;  /* 0x00000033213f7223 */ /* 0x000fc6000000004a */
[----:B------:R-:W3:Y:S04]  /*3130*/  LDS R48, [R5.X4+0xbd0] ;  /* 0x000bd00005307984 */ /* 0x000ee80000004800 */
[----:B------:R-:W3:Y:S04]  /*3140*/  LDS R52, [R5.X4+0xbec] ;  /* 0x000bec0005347984 */ /* 0x000ee80000004800 */
[----:B------:R-:W3:Y:S04]  /*3150*/  LDS R72, [R5.X4+0xc08] ;  /* 0x000c080005487984 */ /* 0x000ee80000004800 */
[----:B------:R-:W3:Y:S01]  /*3160*/  LDS R74, [R5.X4+0xc24] ;  /* 0x000c2400054a7984 */ /* 0x000ee20000004800 */
[----:B------:R-:W-:-:S02]  /*3170*/  FFMA R28, R28, R54, R65 ;  /* 0x000000361c1c7223 */ /* 0x000fc40000000041 */
[-C--:B------:R-:W-:Y:S02]  /*3180*/  FFMA R38, R38, R54.reuse, R83 ;  /* 0x0000003626267223 */ /* 0x080fe40000000053 */
[-C--:B------:R-:W-:Y:S02]  /*3190*/  FFMA R30, R30, R54.reuse, R57 ;  /* 0x000000361e1e7223 */ /* 0x080fe40000000039 */
[-C--:B------:R-:W-:Y:S02]  /*31a0*/  FFMA R100, R29, R54.reuse, R100 ;  /* 0x000000361d647223 */ /* 0x080fe40000000064 */
[-C--:B------:R-:W-:Y:S02]  /*31b0*/  FFMA R75, R35, R54.reuse, R75 ;  /* 0x00000036234b7223 */ /* 0x080fe4000000004b */
[----:B------:R-:W-:Y:S02]  /*31c0*/  FFMA R54, R39, R54, R27 ;  /* 0x0000003627367223 */ /* 0x000fe4000000001b */
[----:B------:R-:W-:-:S02]  /*31d0*/  FFMA R57, R25, R55, R32 ;  /* 0x0000003719397223 */ /* 0x000fc40000000020 */
[C---:B0-----:R-:W-:Y:S02]  /*31e0*/  FFMA R67, R26.reuse, R43, R76 ;  /* 0x0000002b1a437223 */ /* 0x041fe4000000004c */
[C---:B------:R-:W-:Y:S01]  /*31f0*/  FFMA R69, R26.reuse, R47, R78 ;  /* 0x0000002f1a457223 */ /* 0x040fe2000000004e */
[----:B------:R-:W-:Y:S01]  /*3200*/  LDS R76, [R5.X4+0xc40] ;  /* 0x000c4000054c7984 */ /* 0x000fe20000004800 */
[C---:B------:R-:W-:Y:S02]  /*3210*/  FFMA R71, R26.reuse, R51, R80 ;  /* 0x000000331a477223 */ /* 0x040fe40000000050 */
[-C--:B------:R-:W-:Y:S01]  /*3220*/  FFMA R73, R26, R55.reuse, R82 ;  /* 0x000000371a497223 */ /* 0x080fe20000000052 */
[----:B------:R-:W-:Y:S01]  /*3230*/  LDS R78, [R5.X4+0xc5c] ;  /* 0x000c5c00054e7984 */ /* 0x000fe20000004800 */
[-C--:B-1----:R-:W-:Y:S02]  /*3240*/  FFMA R111, R36, R55.reuse, R24 ;  /* 0x00000037246f7223 */ /* 0x082fe40000000018 */
[----:B------:R-:W-:Y:S01]  /*3250*/  FFMA R65, R33, R55, R28 ;  /* 0x0000003721417223 */ /* 0x000fe2000000001c */
[----:B------:R-:W0:Y:S01]  /*3260*/  LDS.128 R24, [R21+0x18a0] ;  /* 0x0018a00015187984 */ /* 0x000e220000000c00 */
[----:B--2---:R-:W-:-:S02]  /*3270*/  FFMA R77, R34, R43, R84 ;  /* 0x0000002b224d7223 */ /* 0x004fc40000000054 */
[C---:B------:R-:W-:Y:S02]  /*3280*/  FFMA R79, R34.reuse, R47, R86 ;  /* 0x0000002f224f7223 */ /* 0x040fe40000000056 */
[C---:B------:R-:W-:Y:S02]  /*3290*/  FFMA R81, R34.reuse, R51, R88 ;  /* 0x0000003322517223 */ /* 0x040fe40000000058 */
[----:B------:R-:W-:Y:S02]  /*32a0*/  FFMA R83, R34, R55, R38 ;  /* 0x0000003722537223 */ /* 0x000fe40000000026 */
[C---:B------:R-:W-:Y:S01]  /*32b0*/  FFMA R85, R37.reuse, R43, R94 ;  /* 0x0000002b25557223 */ /* 0x040fe2000000005e */
[----:B------:R-:W-:Y:S01]  /*32c0*/  LDS.128 R32, [R21+0x1920] ;  /* 0x0019200015207984 */ /* 0x000fe20000000c00 */
[C---:B------:R-:W-:Y:S02]  /*32d0*/  FFMA R87, R37.reuse, R47, R98 ;  /* 0x0000002f25577223 */ /* 0x040fe40000000062 */
[----:B------:R-:W-:-:S02]  /*32e0*/  FFMA R89, R37, R51, R104 ;  /* 0x0000003325597223 */ /* 0x000fc40000000068 */
[----:B------:R-:W-:Y:S02]  /*32f0*/  FFMA R91, R37, R55, R30 ;  /* 0x00000037255b7223 */ /* 0x000fe4000000001e */
[C---:B---3--:R-:W-:Y:S02]  /*3300*/  FFMA R93, R31.reuse, R43, R112 ;  /* 0x0000002b1f5d7223 */ /* 0x048fe40000000070 */
[C---:B------:R-:W-:Y:S02]  /*3310*/  FFMA R95, R31.reuse, R47, R116 ;  /* 0x0000002f1f5f7223 */ /* 0x040fe40000000074 */
[C---:B------:R-:W-:Y:S02]  /*3320*/  FFMA R107, R31.reuse, R51, R118 ;  /* 0x000000331f6b7223 */ /* 0x040fe40000000076 */
[----:B------:R-:W-:Y:S02]  /*3330*/  FFMA R109, R31, R55, R124 ;  /* 0x000000371f6d7223 */ /* 0x000fe4000000007c */
[C---:B------:R-:W-:Y:S01]  /*3340*/  FFMA R97, R36.reuse, R43, R97 ;  /* 0x0000002b24617223 */ /* 0x040fe20000000061 */
[----:B------:R-:W1:Y:S01]  /*3350*/  LDS.128 R28, [R21+0x18e0] ;  /* 0x0018e000151c7984 */ /* 0x000e620000000c00 */
[----:B------:R-:W-:-:S02]  /*3360*/  FFMA R99, R36, R47, R99 ;  /* 0x0000002f24637223 */ /* 0x000fc40000000063 */
[----:B------:R-:W-:Y:S02]  /*3370*/  FFMA R101, R36, R51, R101 ;  /* 0x0000003324657223 */ /* 0x000fe40000000065 */
[C---:B----4-:R-:W-:Y:S01]  /*3380*/  FFMA R113, R41.reuse, R43, R90 ;  /* 0x0000002b29717223 */ /* 0x050fe2000000005a */
[----:B------:R-:W-:Y:S01]  /*3390*/  LDS.128 R36, [R21+0x1960] ;  /* 0x0019600015247984 */ /* 0x000fe20000000c00 */
[C---:B------:R-:W-:Y:S02]  /*33a0*/  FFMA R115, R41.reuse, R47, R92 ;  /* 0x0000002f29737223 */ /* 0x040fe4000000005c */
[C---:B------:R-:W-:Y:S02]  /*33b0*/  FFMA R117, R41.reuse, R51, R96 ;  /* 0x0000003329757223 */ /* 0x040fe40000000060 */
[----:B------:R-:W-:Y:S02]  /*33c0*/  FFMA R119, R41, R55, R106 ;  /* 0x0000003729777223 */ /* 0x000fe4000000006a */
[----:B------:R-:W2:Y:S01]  /*33d0*/  LDS R41, [R5.X4+0xc78] ;  /* 0x000c780005297984 */ /* 0x000ea20000004800 */
[----:B-----5:R-:W-:-:S02]  /*33e0*/  FFMA R121, R40, R43, R108 ;  /* 0x0000002b28797223 */ /* 0x020fc4000000006c */
[-C--:B------:R-:W-:Y:S02]  /*33f0*/  FFMA R122, R44, R43.reuse, R122 ;  /* 0x0000002b2c7a7223 */ /* 0x080fe4000000007a */
[-C--:B------:R-:W-:Y:S02]  /*3400*/  FFMA R66, R48, R43.reuse, R66 ;  /* 0x0000002b30427223 */ /* 0x080fe40000000042 */
[-C--:B------:R-:W-:Y:S02]  /*3410*/  FFMA R64, R52, R43.reuse, R64 ;  /* 0x0000002b34407223 */ /* 0x080fe40000000040 */
[----:B------:R-:W-:Y:S02]  /*3420*/  FFMA R58, R72, R43, R58 ;  /* 0x0000002b483a7223 */ /* 0x000fe4000000003a */
[C---:B------:R-:W-:Y:S02]  /*3430*/  FFMA R60, R52.reuse, R47, R60 ;  /* 0x0000002f343c7223 */ /* 0x040fe4000000003c */
[----:B------:R-:W-:-:S02]  /*3440*/  FFMA R23, R52, R51, R23 ;  /* 0x0000003334177223 */ /* 0x000fc40000000017 */
[----:B------:R-:W-:Y:S02]  /*3450*/  FFMA R100, R52, R55, R100 ;  /* 0x0000003734647223 */ /* 0x000fe40000000064 */
[----:B------:R-:W-:Y:S01]  /*3460*/  FFMA R43, R74, R43, R42 ;  /* 0x0000002b4a2b7223 */ /* 0x000fe2000000002a */
[----:B------:R-:W3:Y:S04]  /*3470*/  LDS R52, [R5.X4+0xce8] ;  /* 0x000ce80005347984 */ /* 0x000ee80000004800 */
[----:B------:R-:W4:Y:S01]  /*3480*/  LDS R42, [R5.X4+0xd04] ;  /* 0x000d0400052a7984 */ /* 0x000f220000004800 */
[-C--:B------:R-:W-:Y:S02]  /*3490*/  FFMA R114, R40, R51.reuse, R114 ;  /* 0x0000003328727223 */ /* 0x080fe40000000072 */
[----:B------:R-:W-:-:S02]  /*34a0*/  FFMA R103, R44, R51, R103 ;  /* 0x000000332c677223 */ /* 0x000fc40000000067 */
[-C--:B------:R-:W-:Y:S02]  /*34b0*/  FFMA R56, R48, R51.reuse, R56 ;  /* 0x0000003330387223 */ /* 0x080fe40000000038 */
[----:B------:R-:W-:Y:S02]  /*34c0*/  FFMA R68, R72, R51, R68 ;  /* 0x0000003348447223 */ /* 0x000fe40000000044 */
[C---:B------:R-:W-:Y:S02]  /*34d0*/  FFMA R123, R40.reuse, R47, R110 ;  /* 0x0000002f287b7223 */ /* 0x040fe4000000006e */
[----:B------:R-:W-:Y:S02]  /*34e0*/  FFMA R120, R40, R55, R120 ;  /* 0x0000003728787223 */ /* 0x000fe40000000078 */
[C---:B------:R-:W-:Y:S01]  /*34f0*/  FFMA R125, R44.reuse, R47, R125 ;  /* 0x0000002f2c7d7223 */ /* 0x040fe2000000007d */
[----:B------:R-:W-:Y:S01]  /*3500*/  LDS R40, [R5.X4+0xc94] ;  /* 0x000c940005287984 */ /* 0x000fe20000004800 */
[----:B------:R-:W-:-:S02]  /*3510*/  FFMA R105, R44, R55, R105 ;  /* 0x000000372c697223 */ /* 0x000fc40000000069 */
[C---:B------:R-:W-:Y:S01]  /*3520*/  FFMA R62, R48.reuse, R47, R62 ;  /* 0x0000002f303e7223 */ /* 0x040fe2000000003e */
[----:B------:R-:W-:Y:S01]  /*3530*/  LDS R44, [R5.X4+0xcb0] ;  /* 0x000cb000052c7984 */ /* 0x000fe20000004800 */
[----:B------:R-:W-:Y:S02]  /*3540*/  FFMA R102, R48, R55, R102 ;  /* 0x0000003730667223 */ /* 0x000fe40000000066 */
[C---:B------:R-:W-:Y:S01]  /*3550*/  FFMA R70, R72.reuse, R47, R70 ;  /* 0x0000002f48467223 */ /* 0x040fe20000000046 */
[----:B------:R-:W-:Y:S01]  /*3560*/  LDS R48, [R5.X4+0xccc] ;  /* 0x000ccc0005307984 */ /* 0x000fe20000004800 */
[----:B------:R-:W-:Y:S02]  /*3570*/  FFMA R75, R72, R55, R75 ;  /* 0x00000037484b7223 */ /* 0x000fe4000000004b */
[C---:B------:R-:W-:Y:S02]  /*3580*/  FFMA R51, R74.reuse, R51, R50 ;  /* 0x000000334a337223 */ /* 0x040fe40000000032 */
[----:B------:R-:W-:-:S02]  /*3590*/  FFMA R47, R74, R47, R46 ;  /* 0x0000002f4a2f7223 */ /* 0x000fc4000000002e */
[----:B------:R-:W-:Y:S01]  /*35a0*/  FFMA R55, R74, R55, R54 ;  /* 0x000000374a377223 */ /* 0x000fe20000000036 */
[----:B------:R-:W5:Y:S01]  /*35b0*/  LDS R46, [R5.X4+0xd20] ;  /* 0x000d2000052e7984 */ /* 0x000f620000004800 */
[----:B0-----:R-:W-:Y:S02]  /*35c0*/  FFMA R50, R24, R76, R45 ;  /* 0x0000004c18327223 */ /* 0x001fe4000000002d */
[C---:B-1----:R-:W-:Y:S01]  /*35d0*/  FFMA R54, R76.reuse, R28, R49 ;  /* 0x0000001c4c367223 */ /* 0x042fe20000000031 */
[----:B------:R-:W0:Y:S01]  /*35e0*/  LDS R45, [R5.X4+0xd3c] ;  /* 0x000d3c00052d7984 */ /* 0x000e220000004800 */
[----:B------:R-:W-:Y:S02]  /*35f0*/  FFMA R72, R76, R32, R53 ;  /* 0x000000204c487223 */ /* 0x000fe40000000035 */
[----:B--2---:R-:W-:Y:S01]  /*3600*/  FFMA R84, R24, R41, R67 ;  /* 0x0000002918547223 */ /* 0x004fe20000000043 */
[----:B------:R-:W1:Y:S01]  /*3610*/  LDS R49, [R5.X4+0xd58] ;  /* 0x000d580005317984 */ /* 0x000e620000004800 */
[----:B------:R-:W-:-:S02]  /*3620*/  FFMA R86, R41, R28, R69 ;  /* 0x0000001c29567223 */ /* 0x000fc40000000045 */
[C---:B------:R-:W-:Y:S01]  /*3630*/  FFMA R88, R41.reuse, R32, R71 ;  /* 0x0000002029587223 */ /* 0x040fe20000000047 */
[----:B------:R-:W-:Y:S01]  /*3640*/  LDS R53, [R5.X4+0xd90] ;  /* 0x000d900005357984 */ /* 0x000fe20000004800 */
[-C--:B------:R-:W-:Y:S02]  /*3650*/  FFMA R90, R41, R36.reuse, R73 ;  /* 0x00000024295a7223 */ /* 0x080fe40000000049 */
[----:B------:R-:W-:Y:S01]  /*3660*/  FFMA R76, R76, R36, R57 ;  /* 0x000000244c4c7223 */ /* 0x000fe20000000039 */
[----:B------:R-:W2:Y:S01]  /*3670*/  LDS R41, [R5.X4+0xd74] ;  /* 0x000d740005297984 */ /* 0x000ea20000004800 */
[C---:B------:R-:W-:Y:S02]  /*3680*/  FFMA R74, R24.reuse, R78, R59 ;  /* 0x0000004e184a7223 */ /* 0x040fe4000000003b */
[----:B---3--:R-:W-:Y:S01]  /*3690*/  FFMA R116, R24, R52, R97 ;  /* 0x0000003418747223 */ /* 0x008fe20000000061 */
[----:B------:R-:W3:Y:S01]  /*36a0*/  LDS R57, [R5.X4+0xdac] ;  /* 0x000dac0005397984 */ /* 0x000ee20000004800 */
[----:B------:R-:W-:-:S02]  /*36b0*/  FFMA R118, R52, R28, R99 ;  /* 0x0000001c34767223 */ /* 0x000fc40000000063 */
[C---:B------:R-:W-:Y:S01]  /*36c0*/  FFMA R124, R52.reuse, R32, R101 ;  /* 0x00000020347c7223 */ /* 0x040fe20000000065 */
[----:B------:R-:W1:Y:S01]  /*36d0*/  LDS R59, [R5.X4+0xdc8] ;  /* 0x000dc800053b7984 */ /* 0x000e620000004800 */
[----:B------:R-:W-:Y:S02]  /*36e0*/  FFMA R111, R52, R36, R111 ;  /* 0x00000024346f7223 */ /* 0x000fe4000000006f */
[----:B----4-:R-:W-:Y:S01]  /*36f0*/  FFMA R113, R24, R42, R113 ;  /* 0x0000002a18717223 */ /* 0x010fe20000000071 */
[----:B------:R-:W4:Y:S01]  /*3700*/  LDS R52, [R5.X4+0xde4] ;  /* 0x000de40005347984 */ /* 0x000f220000004800 */
[C---:B------:R-:W-:Y:S02]  /*3710*/  FFMA R115, R42.reuse, R28, R115 ;  /* 0x0000001c2a737223 */ /* 0x040fe40000000073 */
[C---:B------:R-:W-:Y:S02]  /*3720*/  FFMA R117, R42.reuse, R32, R117 ;  /* 0x000000202a757223 */ /* 0x040fe40000000075 */
[----:B------:R-:W-:-:S02]  /*3730*/  FFMA R119, R42, R36, R119 ;  /* 0x000000242a777223 */ /* 0x000fc40000000077 */
[----:B------:R-:W1:Y:S01]  /*3740*/  LDS R42, [R5.X4+0xe00] ;  /* 0x000e0000052a7984 */ /* 0x000e620000004800 */
[C---:B------:R-:W-:Y:S02]  /*3750*/  FFMA R80, R78.reuse, R28, R61 ;  /* 0x0000001c4e507223 */ /* 0x040fe4000000003d */
[C---:B------:R-:W-:Y:S02]  /*3760*/  FFMA R82, R78.reuse, R32, R63 ;  /* 0x000000204e527223 */ /* 0x040fe4000000003f */
[----:B------:R-:W-:Y:S02]  /*3770*/  FFMA R78, R78, R36, R65 ;  /* 0x000000244e4e7223 */ /* 0x000fe40000000041 */
[----:B-----5:R-:W-:Y:S02]  /*3780*/  FFMA R121, R24, R46, R121 ;  /* 0x0000002e18797223 */ /* 0x020fe40000000079 */
[C---:B------:R-:W-:Y:S02]  /*3790*/  FFMA R123, R46.reuse, R28, R123 ;  /* 0x0000001c2e7b7223 */ /* 0x040fe4000000007b */
[----:B------:R-:W-:-:S02]  /*37a0*/  FFMA R114, R46, R32, R114 ;  /* 0x000000202e727223 */ /* 0x000fc40000000072 */
[----:B------:R-:W-:Y:S02]  /*37b0*/  FFMA R120, R46, R36, R120 ;  /* 0x000000242e787223 */ /* 0x000fe40000000078 */
[C---:B0-----:R-:W-:Y:S01]  /*37c0*/  FFMA R122, R24.reuse, R45, R122 ;  /* 0x0000002d187a7223 */ /* 0x041fe2000000007a */
[----:B------:R-:W0:Y:S01]  /*37d0*/  LDS R46, [R5.X4+0xe1c] ;  /* 0x000e1c00052e7984 */ /* 0x000e220000004800 */
[C---:B------:R-:W-:Y:S02]  /*37e0*/  FFMA R125, R45.reuse, R28, R125 ;  /* 0x0000001c2d7d7223 */ /* 0x040fe4000000007d */
[C---:B------:R-:W-:Y:S02]  /*37f0*/  FFMA R103, R45.reuse, R32, R103 ;  /* 0x000000202d677223 */ /* 0x040fe40000000067 */
[----:B------:R-:W-:Y:S02]  /*3800*/  FFMA R105, R45, R36, R105 ;  /* 0x000000242d697223 */ /* 0x000fe40000000069 */
[----:B------:R-:W-:Y:S01]  /*3810*/  FFMA R92, R24, R40, R77 ;  /* 0x00000028185c7223 */ /* 0x000fe2000000004d */
[----:B------:R-:W5:Y:S01]  /*3820*/  LDS R45, [R5.X4+0xe38] ;  /* 0x000e3800052d7984 */ /* 0x000f620000004800 */
[----:B------:R-:W-:-:S02]  /*3830*/  FFMA R94, R40, R28, R79 ;  /* 0x0000001c285e7223 */ /* 0x000fc4000000004f */
[----:B------:R-:W-:Y:S02]  /*3840*/  FFMA R96, R40, R32, R81 ;  /* 0x0000002028607223 */ /* 0x000fe40000000051 */
[----:B------:R-:W-:Y:S02]  /*3850*/  FFMA R98, R24, R44, R85 ;  /* 0x0000002c18627223 */ /* 0x000fe40000000055 */
[C---:B------:R-:W-:Y:S02]  /*3860*/  FFMA R104, R44.reuse, R28, R87 ;  /* 0x0000001c2c687223 */ /* 0x040fe40000000057 */
[----:B------:R-:W-:Y:S02]  /*3870*/  FFMA R106, R44, R32, R89 ;  /* 0x000000202c6a7223 */ /* 0x000fe40000000059 */
[----:B------:R-:W-:Y:S02]  /*3880*/  FFMA R108, R24, R48, R93 ;  /* 0x00000030186c7223 */ /* 0x000fe4000000005d */
[----:B------:R-:W-:-:S02]  /*3890*/  FFMA R110, R48, R28, R95 ;  /* 0x0000001c306e7223 */ /* 0x000fc4000000005f */
[----:B------:R-:W-:Y:S02]  /*38a0*/  FFMA R112, R48, R32, R107 ;  /* 0x0000002030707223 */ /* 0x000fe4000000006b */
[C---:B-1----:R-:W-:Y:S02]  /*38b0*/  FFMA R66, R24.reuse, R49, R66 ;  /* 0x0000003118427223 */ /* 0x042fe40000000042 */
[C---:B------:R-:W-:Y:S02]  /*38c0*/  FFMA R62, R49.reuse, R28, R62 ;  /* 0x0000001c313e7223 */ /* 0x040fe4000000003e */
[----:B------:R-:W-:Y:S02]  /*38d0*/  FFMA R56, R49, R32, R56 ;  /* 0x0000002031387223 */ /* 0x000fe40000000038 */
[----:B--2---:R-:W-:Y:S02]  /*38e0*/  FFMA R64, R24, R41, R64 ;  /* 0x0000002918407223 */ /* 0x004fe40000000040 */
[----:B------:R-:W-:-:S02]  /*38f0*/  FFMA R60, R41, R28, R60 ;  /* 0x0000001c293c7223 */ /* 0x000fc4000000003c */
[----:B------:R-:W-:Y:S02]  /*3900*/  FFMA R23, R41, R32, R23 ;  /* 0x0000002029177223 */ /* 0x000fe40000000017 */
[C---:B------:R-:W-:Y:S02]  /*3910*/  FFMA R58, R24.reuse, R53, R58 ;  /* 0x00000035183a7223 */ /* 0x040fe4000000003a */
[C---:B------:R-:W-:Y:S02]  /*3920*/  FFMA R70, R53.reuse, R28, R70 ;  /* 0x0000001c35467223 */ /* 0x040fe40000000046 */
[----:B------:R-:W-:Y:S02]  /*3930*/  FFMA R68, R53, R32, R68 ;  /* 0x0000002035447223 */ /* 0x000fe40000000044 */
[----:B---3--:R-:W-:Y:S02]  /*3940*/  FFMA R24, R24, R57, R43 ;  /* 0x0000003918187223 */ /* 0x008fe4000000002b */
[C---:B------:R-:W-:Y:S01]  /*3950*/  FFMA R28, R57.reuse, R28, R47 ;  /* 0x0000001c391c7223 */ /* 0x040fe2000000002f */
[----:B------:R-:W1:Y:S01]  /*3960*/  LDS R43, [R5.X4+0xe8c] ;  /* 0x000e8c00052b7984 */ /* 0x000e620000004800 */
[----:B------:R-:W-:-:S02]  /*3970*/  FFMA R32, R57, R32, R51 ;  /* 0x0000002039207223 */ /* 0x000fc40000000033 */
[-C--:B------:R-:W-:Y:S02]  /*3980*/  FFMA R55, R57, R36.reuse, R55 ;  /* 0x0000002439377223 */ /* 0x080fe40000000037 */
[----:B------:R-:W-:Y:S02]  /*3990*/  FFMA R102, R49, R36, R102 ;  /* 0x0000002431667223 */ /* 0x000fe40000000066 */
[-C--:B------:R-:W-:Y:S01]  /*39a0*/  FFMA R47, R59, R25.reuse, R50 ;  /* 0x000000193b2f7223 */ /* 0x080fe20000000032 */
[----:B------:R-:W2:Y:S01]  /*39b0*/  LDS R49, [R5.X4+0xe54] ;  /* 0x000e540005317984 */ /* 0x000ea20000004800 */
[C---:B----4-:R-:W-:Y:S02]  /*39c0*/  FFMA R57, R52.reuse, R25, R74 ;  /* 0x0000001934397223 */ /* 0x050fe4000000004a */
[C---:B------:R-:W-:Y:S01]  /*39d0*/  FFMA R61, R52.reuse, R29, R80 ;  /* 0x0000001d343d7223 */ /* 0x040fe20000000050 */
[----:B------:R-:W3:Y:S01]  /*39e0*/  LDS R50, [R5.X4+0xec4] ;  /* 0x000ec40005327984 */ /* 0x000ee20000004800 */
[----:B------:R-:W-:-:S02]  /*39f0*/  FFMA R63, R52, R33, R82 ;  /* 0x00000021343f7223 */ /* 0x000fc40000000052 */
[----:B------:R-:W-:Y:S02]  /*3a00*/  FFMA R65, R52, R37, R78 ;  /* 0x0000002534417223 */ /* 0x000fe4000000004e */
[C---:B------:R-:W-:Y:S01]  /*3a10*/  FFMA R67, R42.reuse, R25, R84 ;  /* 0x000000192a437223 */ /* 0x040fe20000000054 */
[----:B------:R-:W4:Y:S01]  /*3a20*/  LDS R52, [R5.X4+0xee0] ;  /* 0x000ee00005347984 */ /* 0x000f220000004800 */
[C---:B------:R-:W-:Y:S02]  /*3a30*/  FFMA R69, R42.reuse, R29, R86 ;  /* 0x0000001d2a457223 */ /* 0x040fe40000000056 */
[C---:B------:R-:W-:Y:S02]  /*3a40*/  FFMA R71, R42.reuse, R33, R88 ;  /* 0x000000212a477223 */ /* 0x040fe40000000058 */
[----:B------:R-:W-:Y:S02]  /*3a50*/  FFMA R73, R42, R37, R90 ;  /* 0x000000252a497223 */ /* 0x000fe4000000005a */
[----:B------:R-:W3:Y:S01]  /*3a60*/  LDS R42, [R5.X4+0xefc] ;  /* 0x000efc00052a7984 */ /* 0x000ee20000004800 */
[----:B------:R-:W-:-:S02]  /*3a70*/  FFMA R40, R40, R36, R83 ;  /* 0x0000002428287223 */ /* 0x000fc40000000053 */
[-C--:B------:R-:W-:Y:S02]  /*3a80*/  FFMA R44, R44, R36.reuse, R91 ;  /* 0x000000242c2c7223 */ /* 0x080fe4000000005b */
[-C--:B------:R-:W-:Y:S02]  /*3a90*/  FFMA R48, R48, R36.reuse, R109 ;  /* 0x0000002430307223 */ /* 0x080fe4000000006d */
[-C--:B------:R-:W-:Y:S02]  /*3aa0*/  FFMA R41, R41, R36.reuse, R100 ;  /* 0x0000002429297223 */ /* 0x080fe40000000064 */
[----:B------:R-:W-:Y:S01]  /*3ab0*/  FFMA R75, R53, R36, R75 ;  /* 0x00000024354b7223 */ /* 0x000fe2000000004b */
[----:B------:R-:W-:Y:S01]  /*3ac0*/  LDS R100, [R5.X4+0xe70] ;  /* 0x000e700005647984 */ /* 0x000fe20000004800 */
[----:B0-----:R-:W-:Y:S02]  /*3ad0*/  FFMA R83, R46, R37, R40 ;  /* 0x000000252e537223 */ /* 0x001fe40000000028 */
[C---:B-----5:R-:W-:Y:S01]  /*3ae0*/  FFMA R85, R45.reuse, R25, R98 ;  /* 0x000000192d557223 */ /* 0x060fe20000000062 */
[----:B------:R-:W0:Y:S01]  /*3af0*/  LDS R36, [R5.X4+0xea8] ;  /* 0x000ea80005247984 */ /* 0x000e220000004800 */
[----:B------:R-:W-:-:S02]  /*3b00*/  FFMA R87, R45, R29, R104 ;  /* 0x0000001d2d577223 */ /* 0x000fc40000000068 */
[C---:B------:R-:W-:Y:S01]  /*3b10*/  FFMA R89, R45.reuse, R33, R106 ;  /* 0x000000212d597223 */ /* 0x040fe2000000006a */
[----:B------:R-:W5:Y:S01]  /*3b20*/  LDS R40, [R5.X4+0xf18] ;  /* 0x000f180005287984 */ /* 0x000f620000004800 */
[----:B------:R-:W-:Y:S02]  /*3b30*/  FFMA R45, R45, R37, R44 ;  /* 0x000000252d2d7223 */ /* 0x000fe4000000002c */
[C---:B------:R-:W-:Y:S01]  /*3b40*/  FFMA R77, R46.reuse, R25, R92 ;  /* 0x000000192e4d7223 */ /* 0x040fe2000000005c */
[----:B------:R-:W0:Y:S01]  /*3b50*/  LDS R44, [R5.X4+0xf34] ;  /* 0x000f3400052c7984 */ /* 0x000e220000004800 */
[C---:B------:R-:W-:Y:S02]  /*3b60*/  FFMA R79, R46.reuse, R29, R94 ;  /* 0x0000001d2e4f7223 */ /* 0x040fe4000000005e */
[----:B------:R-:W-:Y:S02]  /*3b70*/  FFMA R81, R46, R33, R96 ;  /* 0x000000212e517223 */ /* 0x000fe40000000060 */
[C---:B-1----:R-:W-:Y:S01]  /*3b80*/  FFMA R113, R43.reuse, R25, R113 ;  /* 0x000000192b717223 */ /* 0x042fe20000000071 */
[----:B------:R-:W1:Y:S01]  /*3b90*/  LDS R46, [R5.X4+0xf50] ;  /* 0x000f5000052e7984 */ /* 0x000e620000004800 */
[----:B------:R-:W-:-:S02]  /*3ba0*/  FFMA R115, R43, R29, R115 ;  /* 0x0000001d2b737223 */ /* 0x000fc40000000073 */
[C---:B------:R-:W-:Y:S02]  /*3bb0*/  FFMA R117, R43.reuse, R33, R117 ;  /* 0x000000212b757223 */ /* 0x040fe40000000075 */
[----:B------:R-:W-:Y:S02]  /*3bc0*/  FFMA R119, R43, R37, R119 ;  /* 0x000000252b777223 */ /* 0x000fe40000000077 */
[C---:B--2---:R-:W-:Y:S01]  /*3bd0*/  FFMA R91, R49.reuse, R25, R108 ;  /* 0x00000019315b7223 */ /* 0x044fe2000000006c */
[----:B------:R-:W2:Y:S01]  /*3be0*/  LDS R43, [R5.X4+0xf88] ;  /* 0x000f8800052b7984 */ /* 0x000ea20000004800 */
[C---:B------:R-:W-:Y:S02]  /*3bf0*/  FFMA R93, R49.reuse, R29, R110 ;  /* 0x0000001d315d7223 */ /* 0x040fe4000000006e */
[----:B------:R-:W-:Y:S02]  /*3c00*/  FFMA R95, R49, R33, R112 ;  /* 0x00000021315f7223 */ /* 0x000fe40000000070 */
[----:B---3--:R-:W-:-:S02]  /*3c10*/  FFMA R122, R50, R25, R122 ;  /* 0x00000019327a7223 */ /* 0x008fc4000000007a */
[C---:B------:R-:W-:Y:S02]  /*3c20*/  FFMA R125, R50.reuse, R29, R125 ;  /* 0x0000001d327d7223 */ /* 0x040fe4000000007d */
[C---:B------:R-:W-:Y:S02]  /*3c30*/  FFMA R103, R50.reuse, R33, R103 ;  /* 0x0000002132677223 */ /* 0x040fe40000000067 */
[----:B------:R-:W-:Y:S02]  /*3c40*/  FFMA R105, R50, R37, R105 ;  /* 0x0000002532697223 */ /* 0x000fe40000000069 */
[C---:B----4-:R-:W-:Y:S01]  /*3c50*/  FFMA R66, R52.reuse, R25, R66 ;  /* 0x0000001934427223 */ /* 0x050fe20000000042 */
[----:B------:R-:W3:Y:S01]  /*3c60*/  LDS R50, [R5.X4+0xfc0] ;  /* 0x000fc00005327984 */ /* 0x000ee20000004800 */
[C---:B------:R-:W-:Y:S02]  /*3c70*/  FFMA R62, R52.reuse, R29, R62 ;  /* 0x0000001d343e7223 */ /* 0x040fe4000000003e */
[----:B------:R-:W-:-:S02]  /*3c80*/  FFMA R56, R52, R33, R56 ;  /* 0x0000002134387223 */ /* 0x000fc40000000038 */
[----:B------:R-:W-:Y:S02]  /*3c90*/  FFMA R102, R52, R37, R102 ;  /* 0x0000002534667223 */ /* 0x000fe40000000066 */
[C---:B------:R-:W-:Y:S01]  /*3ca0*/  FFMA R64, R42.reuse, R25, R64 ;  /* 0x000000192a407223 */ /* 0x040fe20000000040 */
[----:B------:R-:W4:Y:S01]  /*3cb0*/  LDS R52, [R5.X4+0xfdc] ;  /* 0x000fdc0005347984 */ /* 0x000f220000004800 */
[C---:B------:R-:W-:Y:S02]  /*3cc0*/  FFMA R60, R42.reuse, R29, R60 ;  /* 0x0000001d2a3c7223 */ /* 0x040fe4000000003c */
[C---:B------:R-:W-:Y:S02]  /*3cd0*/  FFMA R23, R42.reuse, R33, R23 ;  /* 0x000000212a177223 */ /* 0x040fe40000000017 */
[-C--:B------:R-:W-:Y:S02]  /*3ce0*/  FFMA R49, R49, R37.reuse, R48 ;  /* 0x0000002531317223 */ /* 0x080fe40000000030 */
[----:B------:R-:W-:Y:S01]  /*3cf0*/  FFMA R42, R42, R37, R41 ;  /* 0x000000252a2a7223 */ /* 0x000fe20000000029 */
[----:B------:R-:W1:Y:S04]  /*3d00*/  LDS R48, [R5.X4+0xf6c] ;  /* 0x000f6c0005307984 */ /* 0x000e680000004800 */
[----:B------:R-:W1:Y:S01]  /*3d10*/  LDS R41, [R5.X4+0xff8] ;  /* 0x000ff80005297984 */ /* 0x000e620000004800 */
[----:B------:R-:W-:-:S02]  /*3d20*/  FFMA R51, R59, R29, R54 ;  /* 0x0000001d3b337223 */ /* 0x000fc40000000036 */
[C---:B0-----:R-:W-:Y:S02]  /*3d30*/  FFMA R121, R36.reuse, R25, R121 ;  /* 0x0000001924797223 */ /* 0x041fe40000000079 */
[C---:B------:R-:W-:Y:S02]  /*3d40*/  FFMA R123, R36.reuse, R29, R123 ;  /* 0x0000001d247b7223 */ /* 0x040fe4000000007b */
[C---:B------:R-:W-:Y:S02]  /*3d50*/  FFMA R107, R36.reuse, R33, R114 ;  /* 0x00000021246b7223 */ /* 0x040fe40000000072 */
[----:B------:R-:W-:Y:S02]  /*3d60*/  FFMA R109, R36, R37, R120 ;  /* 0x00000025246d7223 */ /* 0x000fe40000000078 */
[----:B------:R-:W0:Y:S01]  /*3d70*/  LDS R36, [R5.X4+0xfa4] ;  /* 0x000fa40005247984 */ /* 0x000e220000004800 */
[----:B------:R-:W-:Y:S02]  /*3d80*/  FFMA R53, R59, R33, R72 ;  /* 0x000000213b357223 */ /* 0x000fe40000000048 */
[----:B------:R-:W-:-:S02]  /*3d90*/  FFMA R97, R100, R25, R116 ;  /* 0x0000001964617223 */ /* 0x000fc40000000074 */
[C---:B------:R-:W-:Y:S02]  /*3da0*/  FFMA R99, R100.reuse, R29, R118 ;  /* 0x0000001d64637223 */ /* 0x040fe40000000076 */
[C---:B------:R-:W-:Y:S02]  /*3db0*/  FFMA R101, R100.reuse, R33, R124 ;  /* 0x0000002164657223 */ /* 0x040fe4000000007c */
[----:B------:R-:W-:Y:S02]  /*3dc0*/  FFMA R111, R100, R37, R111 ;  /* 0x00000025646f7223 */ /* 0x000fe4000000006f */
[C---:B-----5:R-:W-:Y:S02]  /*3dd0*/  FFMA R68, R40.reuse, R33, R68 ;  /* 0x0000002128447223 */ /* 0x060fe40000000044 */
[----:B------:R-:W-:Y:S02]  /*3de0*/  FFMA R59, R59, R37, R76 ;  /* 0x000000253b3b7223 */ /* 0x000fe4000000004c */
[----:B------:R-:W-:-:S02]  /*3df0*/  FFMA R58, R40, R25, R58 ;  /* 0x00000019283a7223 */ /* 0x000fc4000000003a */
[C---:B------:R-:W-:Y:S02]  /*3e00*/  FFMA R70, R40.reuse, R29, R70 ;  /* 0x0000001d28467223 */ /* 0x040fe40000000046 */
[----:B------:R-:W-:Y:S02]  /*3e10*/  FFMA R75, R40, R37, R75 ;  /* 0x00000025284b7223 */ /* 0x000fe4000000004b */
[C---:B------:R-:W-:Y:S02]  /*3e20*/  FFMA R33, R44.reuse, R33, R32 ;  /* 0x000000212c217223 */ /* 0x040fe40000000020 */
[C---:B------:R-:W-:Y:S02]  /*3e30*/  FFMA R25, R44.reuse, R25, R24 ;  /* 0x000000192c197223 */ /* 0x040fe40000000018 */
[C---:B------:R-:W-:Y:S01]  /*3e40*/  FFMA R29, R44.reuse, R29, R28 ;  /* 0x0000001d2c1d7223 */ /* 0x040fe2000000001c */
[----:B------:R-:W5:Y:S01]  /*3e50*/  LDS R24, [R5.X4+0x1014] ;  /* 0x0010140005187984 */ /* 0x000f620000004800 */
[----:B------:R-:W-:-:S02]  /*3e60*/  FFMA R55, R44, R37, R55 ;  /* 0x000000252c377223 */ /* 0x000fc40000000037 */
[C---:B-1----:R-:W-:Y:S01]  /*3e70*/  FFMA R32, R46.reuse, R26, R47 ;  /* 0x0000001a2e207223 */ /* 0x042fe2000000002f */
[----:B------:R-:W1:Y:S01]  /*3e80*/  LDS R28, [R5.X4+0x1030] ;  /* 0x00103000051c7984 */ /* 0x000e620000004800 */
[----:B------:R-:W-:Y:S02]  /*3e90*/  FFMA R40, R46, R30, R51 ;  /* 0x0000001e2e287223 */ /* 0x000fe40000000033 */
[C---:B--2---:R-:W-:Y:S01]  /*3ea0*/  FFMA R76, R43.reuse, R26, R67 ;  /* 0x0000001a2b4c7223 */ /* 0x044fe20000000043 */
[----:B------:R-:W2:Y:S01]  /*3eb0*/  LDS R37, [R5.X4+0x104c] ;  /* 0x00104c0005257984 */ /* 0x000ea20000004800 */
[C---:B------:R-:W-:Y:S02]  /*3ec0*/  FFMA R78, R43.reuse, R30, R69 ;  /* 0x0000001e2b4e7223 */ /* 0x040fe40000000045 */
[C---:B------:R-:W-:Y:S01]  /*3ed0*/  FFMA R80, R43.reuse, R34, R71 ;  /* 0x000000222b507223 */ /* 0x040fe20000000047 */
[----:B------:R-:W1:Y:S01]  /*3ee0*/  LDS R47, [R5.X4+0x1068] ;  /* 0x00106800052f7984 */ /* 0x000e620000004800 */
[----:B------:R-:W-:-:S02]  /*3ef0*/  FFMA R82, R43, R38, R73 ;  /* 0x000000262b527223 */ /* 0x000fc40000000049 */
[----:B---3--:R-:W-:Y:S01]  /*3f00*/  FFMA R104, R50, R38, R45 ;  /* 0x0000002632687223 */ /* 0x008fe2000000002d */
[----:B------:R-:W3:Y:S01]  /*3f10*/  LDS R43, [R5.X4+0x1084] ;  /* 0x00108400052b7984 */ /* 0x000ee20000004800 */
[C---:B----4-:R-:W-:Y:S02]  /*3f20*/  FFMA R106, R52.reuse, R26, R91 ;  /* 0x0000001a346a7223 */ /* 0x050fe4000000005b */
[C---:B------:R-:W-:Y:S01]  /*3f30*/  FFMA R110, R52.reuse, R30, R93 ;  /* 0x0000001e346e7223 */ /* 0x040fe2000000005d */
[----:B------:R-:W4:Y:S01]  /*3f40*/  LDS R51, [R5.X4+0x10a0] ;  /* 0x0010a00005337984 */ /* 0x000f220000004800 */
[----:B------:R-:W-:Y:S02]  /*3f50*/  FFMA R114, R52, R34, R95 ;  /* 0x0000002234727223 */ /* 0x000fe4000000005f */
[----:B------:R-:W-:Y:S01]  /*3f60*/  FFMA R54, R48, R26, R57 ;  /* 0x0000001a30367223 */ /* 0x000fe20000000039 */
[----:B------:R-:W2:Y:S01]  /*3f70*/  LDS R45, [R5.X4+0x10bc] ;  /* 0x0010bc00052d7984 */ /* 0x000ea20000004800 */
[----:B------:R-:W-:-:S02]  /*3f80*/  FFMA R52, R52, R38, R49 ;  /* 0x0000002634347223 */ /* 0x000fc40000000031 */
[C---:B------:R-:W-:Y:S01]  /*3f90*/  FFMA R118, R41.reuse, R26, R97 ;  /* 0x0000001a29767223 */ /* 0x040fe20000000061 */
[----:B------:R-:W3:Y:S01]  /*3fa0*/  LDS R49, [R5.X4+0x10d8] ;  /* 0x0010d80005317984 */ /* 0x000ee20000004800 */
[C---:B------:R-:W-:Y:S02]  /*3fb0*/  FFMA R124, R41.reuse, R30, R99 ;  /* 0x0000001e297c7223 */ /* 0x040fe40000000063 */
[C---:B------:R-:W-:Y:S01]  /*3fc0*/  FFMA R101, R41.reuse, R34, R101 ;  /* 0x0000002229657223 */ /* 0x040fe20000000065 */
[----:B------:R-:W-:Y:S01]  /*3fd0*/  LDS R57, [R5.X4+0x112c] ;  /* 0x00112c0005397984 */ /* 0x000fe20000004800 */
[----:B------:R-:W-:Y:S02]  /*3fe0*/  FFMA R111, R41, R38, R111 ;  /* 0x00000026296f7223 */ /* 0x000fe4000000006f */
[----:B------:R-:W-:Y:S01]  /*3ff0*/  FFMA R44, R46, R34, R53 ;  /* 0x000000222e2c7223 */ /* 0x000fe20000000035 */
[----:B------:R-:W4:Y:S04]  /*4000*/  LDS R41, [R5.X4+0x10f4] ;  /* 0x0010f40005297984 */ /* 0x000f280000004800 */
[----:B------:R-:W4:Y:S01]  /*4010*/  LDS R53, [R5.X4+0x1110] ;  /* 0x0011100005357984 */ /* 0x000f220000004800 */
[----:B------:R-:W-:-:S02]  /*4020*/  FFMA R72, R48, R30, R61 ;  /* 0x0000001e30487223 */ /* 0x000fc4000000003d */
[----:B------:R-:W-:Y:S02]  /*4030*/  FFMA R74, R48, R34, R63 ;  /* 0x00000022304a7223 */ /* 0x000fe4000000003f */
[C---:B0-----:R-:W-:Y:S02]  /*4040*/  FFMA R84, R36.reuse, R26, R77 ;  /* 0x0000001a24547223 */ /* 0x041fe4000000004d */
[C---:B------:R-:W-:Y:S02]  /*4050*/  FFMA R86, R36.reuse, R30, R79 ;  /* 0x0000001e24567223 */ /* 0x040fe4000000004f */
[----:B------:R-:W-:Y:S02]  /*4060*/  FFMA R88, R36, R34, R81 ;  /* 0x0000002224587223 */ /* 0x000fe40000000051 */
[-C--:B------:R-:W-:Y:S02]  /*4070*/  FFMA R48, R48, R38.reuse, R65 ;  /* 0x0000002630307223 */ /* 0x080fe40000000041 */
[----:B------:R-:W-:-:S02]  /*4080*/  FFMA R36, R36, R38, R83 ;  /* 0x0000002624247223 */ /* 0x000fc40000000053 */
[C---:B------:R-:W-:Y:S02]  /*4090*/  FFMA R90, R50.reuse, R26, R85 ;  /* 0x0000001a325a7223 */ /* 0x040fe40000000055 */
[C---:B------:R-:W-:Y:S02]  /*40a0*/  FFMA R96, R50.reuse, R30, R87 ;  /* 0x0000001e32607223 */ /* 0x040fe40000000057 */
[----:B------:R-:W-:Y:S02]  /*40b0*/  FFMA R98, R50, R34, R89 ;  /* 0x0000002232627223 */ /* 0x000fe40000000059 */
[-C--:B-----5:R-:W-:Y:S02]  /*40c0*/  FFMA R92, R24, R30.reuse, R115 ;  /* 0x0000001e185c7223 */ /* 0x0a0fe40000000073 */
[-C--:B-1----:R-:W-:Y:S02]  /*40d0*/  FFMA R108, R28, R30.reuse, R123 ;  /* 0x0000001e1c6c7223 */ /* 0x082fe4000000007b */
[----:B--2---:R-:W-:-:S02]  /*40e0*/  FFMA R116, R37, R30, R125 ;  /* 0x0000001e25747223 */ /* 0x004fc4000000007d */
[-C--:B------:R-:W-:Y:S02]  /*40f0*/  FFMA R62, R47, R30.reuse, R62 ;  /* 0x0000001e2f3e7223 */ /* 0x080fe4000000003e */
[-C--:B---3--:R-:W-:Y:S02]  /*4100*/  FFMA R60, R43, R30.reuse, R60 ;  /* 0x0000001e2b3c7223 */ /* 0x088fe4000000003c */
[----:B----4-:R-:W-:Y:S02]  /*4110*/  FFMA R70, R51, R30, R70 ;  /* 0x0000001e33467223 */ /* 0x010fe40000000046 */
[-C--:B------:R-:W-:Y:S02]  /*4120*/  FFMA R50, R24, R26.reuse, R113 ;  /* 0x0000001a18327223 */ /* 0x080fe40000000071 */
[-C--:B------:R-:W-:Y:S02]  /*4130*/  FFMA R100, R28, R26.reuse, R121 ;  /* 0x0000001a1c647223 */ /* 0x080fe40000000079 */
[----:B------:R-:W-:-:S02]  /*4140*/  FFMA R122, R37, R26, R122 ;  /* 0x0000001a257a7223 */ /* 0x000fc4000000007a */
[C---:B------:R-:W-:Y:S02]  /*4150*/  FFMA R120, R37.reuse, R34, R103 ;  /* 0x0000002225787223 */ /* 0x040fe40000000067 */
[----:B------:R-:W-:Y:S02]  /*4160*/  FFMA R105, R37, R38, R105 ;  /* 0x0000002625697223 */ /* 0x000fe40000000069 */
[-C--:B------:R-:W-:Y:S02]  /*4170*/  FFMA R66, R47, R26.reuse, R66 ;  /* 0x0000001a2f427223 */ /* 0x080fe40000000042 */
[-C--:B------:R-:W-:Y:S02]  /*4180*/  FFMA R64, R43, R26.reuse, R64 ;  /* 0x0000001a2b407223 */ /* 0x080fe40000000040 */
[----:B------:R-:W-:Y:S02]  /*4190*/  FFMA R63, R51, R26, R58 ;  /* 0x0000001a333f7223 */ /* 0x000fe4000000003a */
[----:B------:R-:W-:-:S02]  /*41a0*/  FFMA R30, R45, R30, R29 ;  /* 0x0000001e2d1e7223 */ /* 0x000fc4000000001d */
[----:B------:R-:W-:Y:S02]  /*41b0*/  FFMA R46, R46, R38, R59 ;  /* 0x000000262e2e7223 */ /* 0x000fe4000000003b */
[C---:B------:R-:W-:Y:S01]  /*41c0*/  FFMA R37, R47.reuse, R34, R56 ;  /* 0x000000222f257223 */ /* 0x040fe20000000038 */
[----:B------:R-:W0:Y:S01]  /*41d0*/  LDS R59, [R5.X4+0x1148] ;  /* 0x00114800053b7984 */ /* 0x000e220000004800 */
[-C--:B------:R-:W-:Y:S02]  /*41e0*/  FFMA R102, R47, R38.reuse, R102 ;  /* 0x000000262f667223 */ /* 0x080fe40000000066 */
[----:B------:R-:W-:Y:S01]  /*41f0*/  FFMA R61, R43, R38, R42 ;  /* 0x000000262b3d7223 */ /* 0x000fe2000000002a */
[----:B------:R-:W1:Y:S01]  /*4200*/  LDS R47, [R5.X4+0x1164] ;  /* 0x00116400052f7984 */ /* 0x000e620000004800 */
[----:B------:R-:W-:Y:S02]  /*4210*/  FFMA R26, R45, R26, R25 ;  /* 0x0000001a2d1a7223 */ /* 0x000fe40000000019 */
[----:B------:R-:W-:Y:S01]  /*4220*/  FFMA R29, R49, R27, R32 ;  /* 0x0000001b311d7223 */ /* 0x000fe20000000020 */
[----:B------:R-:W2:Y:S01]  /*4230*/  LDS R42, [R5.X4+0x1180] ;  /* 0x00118000052a7984 */ /* 0x000ea20000004800 */
[----:B------:R-:W-:-:S02]  /*4240*/  FFMA R67, R41, R31, R72 ;  /* 0x0000001f29437223 */ /* 0x000fc40000000048 */
[C---:B------:R-:W-:Y:S01]  /*4250*/  FFMA R69, R41.reuse, R35, R74 ;  /* 0x0000002329457223 */ /* 0x040fe2000000004a */
[----:B------:R-:W3:Y:S01]  /*4260*/  LDS R25, [R5.X4+0x119c] ;  /* 0x00119c0005197984 */ /* 0x000ee20000004800 */
[-C--:B------:R-:W-:Y:S02]  /*4270*/  FFMA R71, R41, R39.reuse, R48 ;  /* 0x0000002729477223 */ /* 0x080fe40000000030 */
[----:B------:R-:W-:Y:S01]  /*4280*/  FFMA R89, R57, R39, R36 ;  /* 0x0000002739597223 */ /* 0x000fe20000000024 */
[----:B------:R-:W4:Y:S01]  /*4290*/  LDS R32, [R5.X4+0x11b8] ;  /* 0x0011b80005207984 */ /* 0x000f220000004800 */
[----:B------:R-:W-:-:S03]  /*42a0*/  FFMA R73, R53, R27, R76 ;  /* 0x0000001b35497223 */ /* 0x000fc6000000004c */
[----:B------:R-:W5:Y:S04]  /*42b0*/  LDS R48, [R5.X4+0x11d4] ;  /* 0x0011d40005307984 */ /* 0x000f680000004800 */
[----:B------:R-:W0:Y:S04]  /*42c0*/  LDS R72, [R5.X4+0x11f0] ;  /* 0x0011f00005487984 */ /* 0x000e280000004800 */
[----:B------:R-:W0:Y:S04]  /*42d0*/  LDS R36, [R5.X4+0x120c] ;  /* 0x00120c0005247984 */ /* 0x000e280000004800 */
[----:B------:R-:W2:Y:S04]  /*42e0*/  LDS R74, [R5.X4+0x1228] ;  /* 0x00122800054a7984 */ /* 0x000ea80000004800 */
[----:B------:R-:W3:Y:S01]  /*42f0*/  LDS R76, [R5.X4+0x1244] ;  /* 0x00124400054c7984 */ /* 0x000ee20000004800 */
[----:B------:R-:W-:-:S02]  /*4300*/  FFMA R94, R24, R34, R117 ;  /* 0x00000022185e7223 */ /* 0x000fc40000000075 */
[-C--:B------:R-:W-:Y:S02]  /*4310*/  FFMA R112, R28, R34.reuse, R107 ;  /* 0x000000221c707223 */ /* 0x080fe4000000006b */
[-C--:B------:R-:W-:Y:S02]  /*4320*/  FFMA R23, R43, R34.reuse, R23 ;  /* 0x000000222b177223 */ /* 0x080fe40000000017 */
[C---:B------:R-:W-:Y:S02]  /*4330*/  FFMA R68, R51.reuse, R34, R68 ;  /* 0x0000002233447223 */ /* 0x040fe40000000044 */
[-C--:B------:R-:W-:Y:S02]  /*4340*/  FFMA R24, R24, R38.reuse, R119 ;  /* 0x0000002618187223 */ /* 0x080fe40000000077 */
[-C--:B------:R-:W-:Y:S02]  /*4350*/  FFMA R28, R28, R38.reuse, R109 ;  /* 0x000000261c1c7223 */ /* 0x080fe4000000006d */
[----:B------:R-:W-:-:S02]  /*4360*/  FFMA R75, R51, R38, R75 ;  /* 0x00000026334b7223 */ /* 0x000fc4000000004b */
[C---:B------:R-:W-:Y:S02]  /*4370*/  FFMA R34, R45.reuse, R34, R33 ;  /* 0x000000222d227223 */ /* 0x040fe40000000021 */
[----:B------:R-:W-:Y:S02]  /*4380*/  FFMA R38, R45, R38, R55 ;  /* 0x000000262d267223 */ /* 0x000fe40000000037 */
[C---:B------:R-:W-:Y:S02]  /*4390*/  FFMA R33, R49.reuse, R31, R40 ;  /* 0x0000001f31217223 */ /* 0x040fe40000000028 */
[----:B------:R-:W-:Y:S02]  /*43a0*/  FFMA R51, R49, R35, R44 ;  /* 0x0000002331337223 */ /* 0x000fe4000000002c */
[----:B------:R-:W-:Y:S02]  /*43b0*/  FFMA R65, R41, R27, R54 ;  /* 0x0000001b29417223 */ /* 0x000fe40000000036 */
[----:B------:R-:W-:-:S02]  /*43c0*/  FFMA R77, R53, R31, R78 ;  /* 0x0000001f354d7223 */ /* 0x000fc4000000004e */
[C---:B------:R-:W-:Y:S01]  /*43d0*/  FFMA R79, R53.reuse, R35, R80 ;  /* 0x00000023354f7223 */ /* 0x040fe20000000050 */
[----:B------:R-:W-:Y:S01]  /*43e0*/  LDS R78, [R5.X4+0x1260] ;  /* 0x00126000054e7984 */ /* 0x000fe20000004800 */
[----:B------:R-:W-:Y:S02]  /*43f0*/  FFMA R81, R53, R39, R82 ;  /* 0x0000002735517223 */ /* 0x000fe40000000052 */
[-C--:B------:R-:W-:Y:S01]  /*4400*/  FFMA R83, R57, R27.reuse, R84 ;  /* 0x0000001b39537223 */ /* 0x080fe20000000054 */
[----:B------:R-:W-:Y:S01]  /*4410*/  LDS R80, [R5.X4+0x127c] ;  /* 0x00127c0005507984 */ /* 0x000fe20000004800 */
[-C--:B0-----:R-:W-:Y:S02]  /*4420*/  FFMA R91, R59, R27.reuse, R90 ;  /* 0x0000001b3b5b7223 */ /* 0x081fe4000000005a */
[C---:B-1----:R-:W-:Y:S02]  /*4430*/  FFMA R99, R47.reuse, R27, R106 ;  /* 0x0000001b2f637223 */ /* 0x042fe4000000006a */
[----:B------:R-:W-:-:S02]  /*4440*/  FFMA R109, R47, R39, R52 ;  /* 0x000000272f6d7223 */ /* 0x000fc40000000034 */
[-C--:B--2---:R-:W-:Y:S01]  /*4450*/  FFMA R113, R42, R27.reuse, R118 ;  /* 0x0000001b2a717223 */ /* 0x084fe20000000076 */
[----:B------:R-:W0:Y:S01]  /*4460*/  LDS.128 R52, [R21+0x18b0] ;  /* 0x0018b00015347984 */ /* 0x000e220000000c00 */
[-C--:B---3--:R-:W-:Y:S02]  /*4470*/  FFMA R117, R25, R27.reuse, R50 ;  /* 0x0000001b19757223 */ /* 0x088fe40000000032 */
[-C--:B----4-:R-:W-:Y:S02]  /*4480*/  FFMA R123, R32, R27.reuse, R100 ;  /* 0x0000001b207b7223 */ /* 0x090fe40000000064 */
[-C--:B-----5:R-:W-:Y:S02]  /*4490*/  FFMA R122, R48, R27.reuse, R122 ;  /* 0x0000001b307a7223 */ /* 0x0a0fe4000000007a */
[-C--:B------:R-:W-:Y:S02]  /*44a0*/  FFMA R66, R72, R27.reuse, R66 ;  /* 0x0000001b48427223 */ /* 0x080fe40000000042 */
[----:B------:R-:W-:-:S02]  /*44b0*/  FFMA R64, R36, R27, R64 ;  /* 0x0000001b24407223 */ /* 0x000fc40000000040 */
[----:B------:R-:W-:Y:S02]  /*44c0*/  FFMA R63, R74, R27, R63 ;  /* 0x0000001b4a3f7223 */ /* 0x000fe4000000003f */
[----:B------:R-:W-:Y:S02]  /*44d0*/  FFMA R49, R49, R39, R46 ;  /* 0x0000002731317223 */ /* 0x000fe4000000002e */
[C---:B------:R-:W-:Y:S02]  /*44e0*/  FFMA R85, R57.reuse, R31, R86 ;  /* 0x0000001f39557223 */ /* 0x040fe40000000056 */
[----:B------:R-:W-:Y:S02]  /*44f0*/  FFMA R87, R57, R35, R88 ;  /* 0x0000002339577223 */ /* 0x000fe40000000058 */
[C---:B------:R-:W-:Y:S02]  /*4500*/  FFMA R93, R59.reuse, R31, R96 ;  /* 0x0000001f3b5d7223 */ /* 0x040fe40000000060 */
[----:B------:R-:W-:-:S02]  /*4510*/  FFMA R95, R59, R35, R98 ;  /* 0x000000233b5f7223 */ /* 0x000fc40000000062 */
[----:B------:R-:W-:Y:S02]  /*4520*/  FFMA R97, R59, R39, R104 ;  /* 0x000000273b617223 */ /* 0x000fe40000000068 */
[C---:B------:R-:W-:Y:S01]  /*4530*/  FFMA R103, R47.reuse, R31, R110 ;  /* 0x0000001f2f677223 */ /* 0x040fe2000000006e */
[----:B------:R-:W-:Y:S01]  /*4540*/  LDS.128 R56, [R21+0x1970] ;  /* 0x0019700015387984 */ /* 0x000fe20000000c00 */
[----:B------:R-:W-:Y:S02]  /*4550*/  FFMA R107, R47, R35, R114 ;  /* 0x000000232f6b7223 */ /* 0x000fe40000000072 */
[C---:B------:R-:W-:Y:S01]  /*4560*/  FFMA R115, R42.reuse, R31, R124 ;  /* 0x0000001f2a737223 */ /* 0x040fe2000000007c */
[----:B------:R-:W-:Y:S01]  /*4570*/  LDS.128 R44, [R21+0x1930] ;  /* 0x00193000152c7984 */ /* 0x000fe20000000c00 */
[C---:B------:R-:W-:Y:S02]  /*4580*/  FFMA R101, R42.reuse, R35, R101 ;  /* 0x000000232a657223 */ /* 0x040fe40000000065 */
[----:B------:R-:W-:-:S02]  /*4590*/  FFMA R111, R42, R39, R111 ;  /* 0x000000272a6f7223 */ /* 0x000fc4000000006f */
[----:B------:R-:W-:Y:S01]  /*45a0*/  FFMA R27, R76, R27, R26 ;  /* 0x0000001b4c1b7223 */ /* 0x000fe2000000001a */
[----:B------:R-:W1:Y:S01]  /*45b0*/  LDS.128 R40, [R21+0x18f0] ;  /* 0x0018f00015287984 */ /* 0x000e620000000c00 */
[----:B------:R-:W-:-:S03]  /*45c0*/  FFMA R60, R36, R31, R60 ;  /* 0x0000001f243c7223 */ /* 0x000fc6000000003c */
[----:B------:R-:W2:Y:S01]  /*45d0*/  LDS R26, [R5.X4+0x1324] ;  /* 0x00132400051a7984 */ /* 0x000ea20000004800 */
[C---:B------:R-:W-:Y:S02]  /*45e0*/  FFMA R23, R36.reuse, R35, R23 ;  /* 0x0000002324177223 */ /* 0x040fe40000000017 */
[----:B------:R-:W-:Y:S01]  /*45f0*/  FFMA R61, R36, R39, R61 ;  /* 0x00000027243d7223 */ /* 0x000fe2000000003d */
[----:B------:R-:W3:Y:S04]  /*4600*/  LDS R21, [R5.X4+0x12b4] ;  /* 0x0012b40005157984 */ /* 0x000ee80000004800 */
[----:B------:R-:W4:Y:S01]  /*4610*/  LDS R36, [R5.X4+0x1308] ;  /* 0x0013080005247984 */ /* 0x000f220000004800 */
[C---:B------:R-:W-:Y:S02]  /*4620*/  FFMA R119, R25.reuse, R31, R92 ;  /* 0x0000001f19777223 */ /* 0x040fe4000000005c */
[----:B------:R-:W-:-:S02]  /*4630*/  FFMA R121, R25, R35, R94 ;  /* 0x0000002319797223 */ /* 0x000fc4000000005e */
[----:B------:R-:W-:Y:S02]  /*4640*/  FFMA R25, R25, R39, R24 ;  /* 0x0000002719197223 */ /* 0x000fe40000000018 */
[----:B------:R-:W5:Y:S01]  /*4650*/  LDS R24, [R5.X4+0x1298] ;  /* 0x0012980005187984 */ /* 0x000f620000004800 */
[C---:B------:R-:W-:Y:S02]  /*4660*/  FFMA R125, R32.reuse, R31, R108 ;  /* 0x0000001f207d7223 */ /* 0x040fe4000000006c */
[----:B------:R-:W-:Y:S02]  /*4670*/  FFMA R112, R32, R35, R112 ;  /* 0x0000002320707223 */ /* 0x000fe40000000070 */
[C---:B------:R-:W-:Y:S02]  /*4680*/  FFMA R116, R48.reuse, R31, R116 ;  /* 0x0000001f30747223 */ /* 0x040fe40000000074 */
[----:B------:R-:W-:Y:S02]  /*4690*/  FFMA R120, R48, R35, R120 ;  /* 0x0000002330787223 */ /* 0x000fe40000000078 */
[----:B------:R-:W-:-:S02]  /*46a0*/  FFMA R62, R72, R31, R62 ;  /* 0x0000001f483e7223 */ /* 0x000fc4000000003e */
[----:B------:R-:W-:Y:S02]  /*46b0*/  FFMA R37, R72, R35, R37 ;  /* 0x0000002348257223 */ /* 0x000fe40000000025 */
[C---:B------:R-:W-:Y:S02]  /*46c0*/  FFMA R70, R74.reuse, R31, R70 ;  /* 0x0000001f4a467223 */ /* 0x040fe40000000046 */
[----:B------:R-:W-:Y:S02]  /*46d0*/  FFMA R68, R74, R35, R68 ;  /* 0x000000234a447223 */ /* 0x000fe40000000044 */
[-C--:B------:R-:W-:Y:S02]  /*46e0*/  FFMA R28, R32, R39.reuse, R28 ;  /* 0x00000027201c7223 */ /* 0x080fe4000000001c */
[-C--:B------:R-:W-:Y:S01]  /*46f0*/  FFMA R105, R48, R39.reuse, R105 ;  /* 0x0000002730697223 */ /* 0x080fe20000000069 */
[----:B------:R-:W-:Y:S01]  /*4700*/  LDS R32, [R5.X4+0x12d0] ;  /* 0x0012d00005207984 */ /* 0x000fe20000004800 */
[----:B------:R-:W-:-:S02]  /*4710*/  FFMA R102, R72, R39, R102 ;  /* 0x0000002748667223 */ /* 0x000fc40000000066 */
[----:B------:R-:W-:Y:S01]  /*4720*/  FFMA R75, R74, R39, R75 ;  /* 0x000000274a4b7223 */ /* 0x000fe2000000004b */
[----:B------:R-:W-:Y:S01]  /*4730*/  LDS R48, [R5.X4+0x12ec] ;  /* 0x0012ec0005307984 */ /* 0x000fe20000004800 */
[C---:B------:R-:W-:Y:S02]  /*4740*/  FFMA R31, R76.reuse, R31, R30 ;  /* 0x0000001f4c1f7223 */ /* 0x040fe4000000001e */
[C---:B------:R-:W-:Y:S01]  /*4750*/  FFMA R35, R76.reuse, R35, R34 ;  /* 0x000000234c237223 */ /* 0x040fe20000000022 */
[----:B------:R-:W5:Y:S01]  /*4760*/  LDS R30, [R5.X4+0x1340] ;  /* 0x00134000051e7984 */ /* 0x000f620000004800 */
[----:B------:R-:W-:Y:S02]  /*4770*/  FFMA R39, R76, R39, R38 ;  /* 0x000000274c277223 */ /* 0x000fe40000000026 */
[----:B0-----:R-:W-:Y:S02]  /*4780*/  FFMA R34, R52, R78, R29 ;  /* 0x0000004e34227223 */ /* 0x001fe4000000001d */
[C---:B-1----:R-:W-:Y:S01]  /*4790*/  FFMA R38, R78.reuse, R40, R33 ;  /* 0x000000284e267223 */ /* 0x042fe20000000021 */
[----:B------:R-:W0:Y:S01]  /*47a0*/  LDS R29, [R5.X4+0x135c] ;  /* 0x00135c00051d7984 */ /* 0x000e220000004800 */
[----:B------:R-:W-:-:S02]  /*47b0*/  FFMA R50, R78, R44, R51 ;  /* 0x0000002c4e327223 */ /* 0x000fc40000000033 */
[----:B--2---:R-:W-:Y:S01]  /*47c0*/  FFMA R117, R52, R26, R117 ;  /* 0x0000001a34757223 */ /* 0x004fe20000000075 */
[----:B------:R-:W1:Y:S01]  /*47d0*/  LDS R33, [R5.X4+0x1378] ;  /* 0x0013780005217984 */ /* 0x000e620000004800 */
[C---:B------:R-:W-:Y:S02]  /*47e0*/  FFMA R119, R26.reuse, R40, R119 ;  /* 0x000000281a777223 */ /* 0x040fe40000000077 */
[----:B------:R-:W-:Y:S01]  /*47f0*/  FFMA R121, R26, R44, R121 ;  /* 0x0000002c1a797223 */ /* 0x000fe20000000079 */
[----:B------:R-:W-:Y:S01]  /*4800*/  LDS R51, [R5.X4+0x13cc] ;  /* 0x0013cc0005337984 */ /* 0x000fe20000004800 */
[----:B------:R-:W-:Y:S02]  /*4810*/  FFMA R78, R78, R56, R49 ;  /* 0x000000384e4e7223 */ /* 0x000fe40000000031 */
[----:B---3--:R-:W-:Y:S01]  /*4820*/  FFMA R88, R52, R21, R83 ;  /* 0x0000001534587223 */ /* 0x008fe20000000053 */
[----:B------:R-:W2:Y:S01]  /*4830*/  LDS R49, [R5.X4+0x1394] ;  /* 0x0013940005317984 */ /* 0x000ea20000004800 */
[----:B------:R-:W-:-:S02]  /*4840*/  FFMA R90, R21, R40, R85 ;  /* 0x00000028155a7223 */ /* 0x000fc40000000055 */
[C---:B------:R-:W-:Y:S02]  /*4850*/  FFMA R92, R21.reuse, R44, R87 ;  /* 0x0000002c155c7223 */ /* 0x040fe40000000057 */
[-C--:B------:R-:W-:Y:S02]  /*4860*/  FFMA R94, R21, R56.reuse, R89 ;  /* 0x00000038155e7223 */ /* 0x080fe40000000059 */
[----:B------:R-:W-:Y:S01]  /*4870*/  FFMA R26, R26, R56, R25 ;  /* 0x000000381a1a7223 */ /* 0x000fe20000000019 */
[----:B------:R-:W3:Y:S01]  /*4880*/  LDS R21, [R5.X4+0x13b0] ;  /* 0x0013b00005157984 */ /* 0x000ee20000004800 */
[----:B----4-:R-:W-:Y:S02]  /*4890*/  FFMA R110, R52, R36, R113 ;  /* 0x00000024346e7223 */ /* 0x010fe40000000071 */
[C---:B------:R-:W-:Y:S01]  /*48a0*/  FFMA R114, R36.reuse, R40, R115 ;  /* 0x0000002824727223 */ /* 0x040fe20000000073 */
[----:B------:R-:W4:Y:S01]  /*48b0*/  LDS R25, [R5.X4+0x1420] ;  /* 0x0014200005197984 */ /* 0x000f220000004800 */
[----:B------:R-:W-:-:S02]  /*48c0*/  FFMA R118, R36, R44, R101 ;  /* 0x0000002c24767223 */ /* 0x000fc40000000065 */
[----:B------:R-:W-:Y:S02]  /*48d0*/  FFMA R124, R36, R56, R111 ;  /* 0x00000038247c7223 */ /* 0x000fe4000000006f */
[----:B------:R-:W1:Y:S01]  /*48e0*/  LDS R36, [R5.X4+0x1404] ;  /* 0x0014040005247984 */ /* 0x000e620000004800 */
[----:B-----5:R-:W-:Y:S02]  /*48f0*/  FFMA R82, R52, R24, R73 ;  /* 0x0000001834527223 */ /* 0x020fe40000000049 */
[C---:B------:R-:W-:Y:S02]  /*4900*/  FFMA R84, R24.reuse, R40, R77 ;  /* 0x0000002818547223 */ /* 0x040fe4000000004d */
[C---:B------:R-:W-:Y:S02]  /*4910*/  FFMA R86, R24.reuse, R44, R79 ;  /* 0x0000002c18567223 */ /* 0x040fe4000000004f */
[----:B------:R-:W-:Y:S02]  /*4920*/  FFMA R24, R24, R56, R81 ;  /* 0x0000003818187223 */ /* 0x000fe40000000051 */
[----:B------:R-:W-:-:S02]  /*4930*/  FFMA R72, R52, R80, R65 ;  /* 0x0000005034487223 */ /* 0x000fc40000000041 */
[C---:B------:R-:W-:Y:S01]  /*4940*/  FFMA R74, R80.reuse, R40, R67 ;  /* 0x00000028504a7223 */ /* 0x040fe20000000043 */
[----:B------:R-:W5:Y:S01]  /*4950*/  LDS R65, [R5.X4+0x13e8] ;  /* 0x0013e80005417984 */ /* 0x000f620000004800 */
[----:B------:R-:W-:Y:S02]  /*4960*/  FFMA R76, R80, R44, R69 ;  /* 0x0000002c504c7223 */ /* 0x000fe40000000045 */
[----:B------:R-:W-:Y:S02]  /*4970*/  FFMA R123, R52, R30, R123 ;  /* 0x0000001e347b7223 */ /* 0x000fe4000000007b */
[C---:B------:R-:W-:Y:S02]  /*4980*/  FFMA R125, R30.reuse, R40, R125 ;  /* 0x000000281e7d7223 */ /* 0x040fe4000000007d */
[----:B------:R-:W-:Y:S02]  /*4990*/  FFMA R112, R30, R44, R112 ;  /* 0x0000002c1e707223 */ /* 0x000fe40000000070 */
[----:B------:R-:W-:-:S02]  /*49a0*/  FFMA R80, R80, R56, R71 ;  /* 0x0000003850507223 */ /* 0x000fc40000000047 */
[----:B------:R-:W-:Y:S02]  /*49b0*/  FFMA R104, R52, R48, R99 ;  /* 0x0000003034687223 */ /* 0x000fe40000000063 */
[C---:B------:R-:W-:Y:S02]  /*49c0*/  FFMA R106, R48.reuse, R40, R103 ;  /* 0x00000028306a7223 */ /* 0x040fe40000000067 */
[----:B------:R-:W-:Y:S01]  /*49d0*/  FFMA R108, R48, R44, R107 ;  /* 0x0000002c306c7223 */ /* 0x000fe2000000006b */
[----:B------:R-:W-:Y:S01]  /*49e0*/  LDS R103, [R5.X4+0x14ac] ;  /* 0x0014ac0005677984 */ /* 0x000fe20000004800 */
[----:B------:R-:W-:Y:S02]  /*49f0*/  FFMA R30, R30, R56, R28 ;  /* 0x000000381e1e7223 */ /* 0x000fe4000000001c */
[----:B0-----:R-:W-:Y:S01]  /*4a00*/  FFMA R122, R52, R29, R122 ;  /* 0x0000001d347a7223 */ /* 0x001fe2000000007a */
[----:B------:R-:W0:Y:S01]  /*4a10*/  LDS R28, [R5.X4+0x143c] ;  /* 0x00143c00051c7984 */ /* 0x000e220000004800 */
[----:B------:R-:W-:-:S02]  /*4a20*/  FFMA R116, R29, R40, R116 ;  /* 0x000000281d747223 */ /* 0x000fc40000000074 */
[C---:B------:R-:W-:Y:S02]  /*4a30*/  FFMA R120, R29.reuse, R44, R120 ;  /* 0x0000002c1d787223 */ /* 0x040fe40000000078 */
[----:B------:R-:W-:Y:S02]  /*4a40*/  FFMA R105, R29, R56, R105 ;  /* 0x000000381d697223 */ /* 0x000fe40000000069 */
[----:B------:R-:W-:Y:S01]  /*4a50*/  FFMA R96, R52, R32, R91 ;  /* 0x0000002034607223 */ /* 0x000fe2000000005b */
[----:B------:R-:W0:Y:S01]  /*4a60*/  LDS R29, [R5.X4+0x1458] ;  /* 0x00145800051d7984 */ /* 0x000e220000004800 */
[C---:B------:R-:W-:Y:S02]  /*4a70*/  FFMA R98, R32.reuse, R40, R93 ;  /* 0x0000002820627223 */ /* 0x040fe4000000005d */
[----:B------:R-:W-:Y:S02]  /*4a80*/  FFMA R100, R32, R44, R95 ;  /* 0x0000002c20647223 */ /* 0x000fe4000000005f */
[----:B------:R-:W-:-:S02]  /*4a90*/  FFMA R48, R48, R56, R109 ;  /* 0x0000003830307223 */ /* 0x000fc4000000006d */
[----:B------:R-:W-:Y:S01]  /*4aa0*/  FFMA R32, R32, R56, R97 ;  /* 0x0000003820207223 */ /* 0x000fe20000000061 */
[----:B------:R-:W0:Y:S01]  /*4ab0*/  LDS R109, [R5.X4+0x14c8] ;  /* 0x0014c800056d7984 */ /* 0x000e220000004800 */
[C---:B-1----:R-:W-:Y:S02]  /*4ac0*/  FFMA R66, R52.reuse, R33, R66 ;  /* 0x0000002134427223 */ /* 0x042fe40000000042 */
[C---:B------:R-:W-:Y:S02]  /*4ad0*/  FFMA R62, R33.reuse, R40, R62 ;  /* 0x00000028213e7223 */ /* 0x040fe4000000003e */
[C---:B------:R-:W-:Y:S02]  /*4ae0*/  FFMA R37, R33.reuse, R44, R37 ;  /* 0x0000002c21257223 */ /* 0x040fe40000000025 */
[----:B------:R-:W-:Y:S02]  /*4af0*/  FFMA R102, R33, R56, R102 ;  /* 0x0000003821667223 */ /* 0x000fe40000000066 */
[----:B--2---:R-:W-:Y:S01]  /*4b00*/  FFMA R64, R52, R49, R64 ;  /* 0x0000003134407223 */ /* 0x004fe20000000040 */
[----:B------:R-:W1:Y:S01]  /*4b10*/  LDS R33, [R5.X4+0x1474] ;  /* 0x0014740005217984 */ /* 0x000e620000004800 */
[----:B------:R-:W-:-:S02]  /*4b20*/  FFMA R60, R49, R40, R60 ;  /* 0x00000028313c7223 */ /* 0x000fc4000000003c */
[C---:B------:R-:W-:Y:S02]  /*4b30*/  FFMA R23, R49.reuse, R44, R23 ;  /* 0x0000002c31177223 */ /* 0x040fe40000000017 */
[----:B------:R-:W-:Y:S02]  /*4b40*/  FFMA R61, R49, R56, R61 ;  /* 0x00000038313d7223 */ /* 0x000fe4000000003d */
[----:B---3--:R-:W-:Y:S01]  /*4b50*/  FFMA R63, R52, R21, R63 ;  /* 0x00000015343f7223 */ /* 0x008fe2000000003f */
[----:B------:R-:W-:Y:S01]  /*4b60*/  LDS R49, [R5.X4+0x1490] ;  /* 0x0014900005317984 */ /* 0x000fe20000004800 */
[C---:B------:R-:W-:Y:S02]  /*4b70*/  FFMA R70, R21.reuse, R40, R70 ;  /* 0x0000002815467223 */ /* 0x040fe40000000046 */
[C---:B------:R-:W-:Y:S02]  /*4b80*/  FFMA R68, R21.reuse, R44, R68 ;  /* 0x0000002c15447223 */ /* 0x040fe40000000044 */
[----:B------:R-:W-:-:S02]  /*4b90*/  FFMA R75, R21, R56, R75 ;  /* 0x00000038154b7223 */ /* 0x000fc4000000004b */
[C---:B----4-:R-:W-:Y:S02]  /*4ba0*/  FFMA R69, R25.reuse, R53, R82 ;  /* 0x0000003519457223 */ /* 0x050fe40000000052 */
[C---:B------:R-:W-:Y:S02]  /*4bb0*/  FFMA R71, R25.reuse, R41, R84 ;  /* 0x0000002919477223 */ /* 0x040fe40000000054 */
[----:B------:R-:W-:Y:S02]  /*4bc0*/  FFMA R73, R25, R45, R86 ;  /* 0x0000002d19497223 */ /* 0x000fe40000000056 */
[----:B------:R-:W-:Y:S02]  /*4bd0*/  FFMA R52, R52, R51, R27 ;  /* 0x0000003334347223 */ /* 0x000fe4000000001b */
[C---:B------:R-:W-:Y:S02]  /*4be0*/  FFMA R40, R51.reuse, R40, R31 ;  /* 0x0000002833287223 */ /* 0x040fe4000000001f */
[----:B------:R-:W-:-:S02]  /*4bf0*/  FFMA R44, R51, R44, R35 ;  /* 0x0000002c332c7223 */ /* 0x000fc40000000023 */
[----:B------:R-:W-:Y:S02]  /*4c00*/  FFMA R56, R51, R56, R39 ;  /* 0x0000003833387223 */ /* 0x000fe40000000027 */
[----:B------:R-:W-:Y:S02]  /*4c10*/  FFMA R25, R25, R57, R24 ;  /* 0x0000003919197223 */ /* 0x000fe40000000018 */
[C---:B------:R-:W-:Y:S01]  /*4c20*/  FFMA R35, R36.reuse, R53, R72 ;  /* 0x0000003524237223 */ /* 0x040fe20000000048 */
[----:B------:R-:W2:Y:S01]  /*4c30*/  LDS R24, [R5.X4+0x151c] ;  /* 0x00151c0005187984 */ /* 0x000ea20000004800 */
[C---:B------:R-:W-:Y:S02]  /*4c40*/  FFMA R39, R36.reuse, R41, R74 ;  /* 0x0000002924277223 */ /* 0x040fe4000000004a */
[C---:B------:R-:W-:Y:S02]  /*4c50*/  FFMA R51, R36.reuse, R45, R76 ;  /* 0x0000002d24337223 */ /* 0x040fe4000000004c */
[----:B------:R-:W-:-:S02]  /*4c60*/  FFMA R67, R36, R57, R80 ;  /* 0x0000003924437223 */ /* 0x000fc40000000050 */
[----:B------:R-:W3:Y:S01]  /*4c70*/  LDS R36, [R5.X4+0x1500] ;  /* 0x0015000005247984 */ /* 0x000ee20000004800 */
[-C--:B-----5:R-:W-:Y:S02]  /*4c80*/  FFMA R21, R65, R53.reuse, R34 ;  /* 0x0000003541157223 */ /* 0x0a0fe40000000022 */
[C---:B0-----:R-:W-:Y:S01]  /*4c90*/  FFMA R77, R28.reuse, R53, R88 ;  /* 0x000000351c4d7223 */ /* 0x041fe20000000058 */
[----:B------:R-:W0:Y:S01]  /*4ca0*/  LDS R34, [R5.X4+0x14e4] ;  /* 0x0014e40005227984 */ /* 0x000e220000004800 */
[C---:B------:R-:W-:Y:S02]  /*4cb0*/  FFMA R79, R28.reuse, R41, R90 ;  /* 0x000000291c4f7223 */ /* 0x040fe4000000005a */
[C---:B------:R-:W-:Y:S02]  /*4cc0*/  FFMA R81, R28.reuse, R45, R92 ;  /* 0x0000002d1c517223 */ /* 0x040fe4000000005c */
[----:B------:R-:W-:Y:S02]  /*4cd0*/  FFMA R83, R28, R57, R94 ;  /* 0x000000391c537223 */ /* 0x000fe4000000005e */
[C---:B------:R-:W-:Y:S01]  /*4ce0*/  FFMA R85, R29.reuse, R53, R96 ;  /* 0x000000351d557223 */ /* 0x040fe20000000060 */
[----:B------:R-:W4:Y:S01]  /*4cf0*/  LDS R28, [R5.X4+0x1538] ;  /* 0x00153800051c7984 */ /* 0x000f220000004800 */
[----:B------:R-:W-:-:S02]  /*4d00*/  FFMA R87, R29, R41, R98 ;  /* 0x000000291d577223 */ /* 0x000fc40000000062 */
[C---:B------:R-:W-:Y:S01]  /*4d10*/  FFMA R89, R29.reuse, R45, R100 ;  /* 0x0000002d1d597223 */ /* 0x040fe20000000064 */
[----:B------:R-:W-:Y:S01]  /*4d20*/  LDS R98, [R5.X4+0x15a8] ;  /* 0x0015a80005627984 */ /* 0x000fe20000004800 */
[----:B------:R-:W-:Y:S02]  /*4d30*/  FFMA R29, R29, R57, R32 ;  /* 0x000000391d1d7223 */ /* 0x000fe40000000020 */
[C---:B------:R-:W-:Y:S01]  /*4d40*/  FFMA R123, R109.reuse, R53, R123 ;  /* 0x000000356d7b7223 */ /* 0x040fe2000000007b */
[----:B------:R-:W5:Y:S01]  /*4d50*/  LDS R32, [R5.X4+0x1554] ;  /* 0x0015540005207984 */ /* 0x000f620000004800 */
[C---:B------:R-:W-:Y:S02]  /*4d60*/  FFMA R125, R109.reuse, R41, R125 ;  /* 0x000000296d7d7223 */ /* 0x040fe4000000007d */
[----:B------:R-:W-:Y:S02]  /*4d70*/  FFMA R107, R109, R45, R112 ;  /* 0x0000002d6d6b7223 */ /* 0x000fe40000000070 */
[----:B-1----:R-:W-:-:S02]  /*4d80*/  FFMA R93, R33, R41, R106 ;  /* 0x00000029215d7223 */ /* 0x002fc4000000006a */
[----:B------:R-:W-:Y:S01]  /*4d90*/  FFMA R109, R109, R57, R30 ;  /* 0x000000396d6d7223 */ /* 0x000fe2000000001e */
[----:B------:R-:W1:Y:S04]  /*4da0*/  LDS R106, [R5.X4+0x1570] ;  /* 0x00157000056a7984 */ /* 0x000e680000004800 */
[----:B------:R-:W0:Y:S01]  /*4db0*/  LDS R30, [R5.X4+0x15e0] ;  /* 0x0015e000051e7984 */ /* 0x000e220000004800 */
[C---:B--2---:R-:W-:Y:S02]  /*4dc0*/  FFMA R64, R24.reuse, R53, R64 ;  /* 0x0000003518407223 */ /* 0x044fe40000000040 */
[C---:B------:R-:W-:Y:S02]  /*4dd0*/  FFMA R60, R24.reuse, R41, R60 ;  /* 0x00000029183c7223 */ /* 0x040fe4000000003c */
[----:B------:R-:W-:-:S02]  /*4de0*/  FFMA R23, R24, R45, R23 ;  /* 0x0000002d18177223 */ /* 0x000fc40000000017 */
[----:B------:R-:W-:Y:S02]  /*4df0*/  FFMA R61, R24, R57, R61 ;  /* 0x00000039183d7223 */ /* 0x000fe4000000003d */
[C---:B---3--:R-:W-:Y:S01]  /*4e00*/  FFMA R66, R36.reuse, R53, R66 ;  /* 0x0000003524427223 */ /* 0x048fe20000000042 */
[----:B------:R-:W2:Y:S01]  /*4e10*/  LDS R24, [R5.X4+0x1618] ;  /* 0x0016180005187984 */ /* 0x000ea20000004800 */
[C---:B------:R-:W-:Y:S02]  /*4e20*/  FFMA R62, R36.reuse, R41, R62 ;  /* 0x00000029243e7223 */ /* 0x040fe4000000003e */
[C---:B------:R-:W-:Y:S02]  /*4e30*/  FFMA R37, R36.reuse, R45, R37 ;  /* 0x0000002d24257223 */ /* 0x040fe40000000025 */
[----:B------:R-:W-:Y:S02]  /*4e40*/  FFMA R102, R36, R57, R102 ;  /* 0x0000003924667223 */ /* 0x000fe40000000066 */
[----:B------:R-:W3:Y:S01]  /*4e50*/  LDS R36, [R5.X4+0x15fc] ;  /* 0x0015fc0005247984 */ /* 0x000ee20000004800 */
[----:B------:R-:W-:-:S02]  /*4e60*/  FFMA R31, R65, R45, R50 ;  /* 0x0000002d411f7223 */ /* 0x000fc40000000032 */
[C---:B------:R-:W-:Y:S02]  /*4e70*/  FFMA R97, R49.reuse, R53, R110 ;  /* 0x0000003531617223 */ /* 0x040fe4000000006e */
[C---:B------:R-:W-:Y:S02]  /*4e80*/  FFMA R99, R49.reuse, R41, R114 ;  /* 0x0000002931637223 */ /* 0x040fe40000000072 */
[----:B------:R-:W-:Y:S02]  /*4e90*/  FFMA R101, R49, R45, R118 ;  /* 0x0000002d31657223 */ /* 0x000fe40000000076 */
[----:B------:R-:W-:Y:S02]  /*4ea0*/  FFMA R27, R65, R41, R38 ;  /* 0x00000029411b7223 */ /* 0x000fe40000000026 */
[C---:B------:R-:W-:Y:S01]  /*4eb0*/  FFMA R91, R33.reuse, R53, R104 ;  /* 0x00000035215b7223 */ /* 0x040fe20000000068 */
[----:B------:R-:W1:Y:S01]  /*4ec0*/  LDS R38, [R5.X4+0x158c] ;  /* 0x00158c0005267984 */ /* 0x000e620000004800 */
[----:B------:R-:W-:-:S02]  /*4ed0*/  FFMA R95, R33, R45, R108 ;  /* 0x0000002d215f7223 */ /* 0x000fc4000000006c */
[-C--:B------:R-:W-:Y:S02]  /*4ee0*/  FFMA R49, R49, R57.reuse, R124 ;  /* 0x0000003931317223 */ /* 0x080fe4000000007c */
[----:B------:R-:W-:Y:S02]  /*4ef0*/  FFMA R33, R33, R57, R48 ;  /* 0x0000003921217223 */ /* 0x000fe40000000030 */
[C---:B------:R-:W-:Y:S02]  /*4f00*/  FFMA R117, R103.reuse, R53, R117 ;  /* 0x0000003567757223 */ /* 0x040fe40000000075 */
[C---:B------:R-:W-:Y:S02]  /*4f10*/  FFMA R119, R103.reuse, R41, R119 ;  /* 0x0000002967777223 */ /* 0x040fe40000000077 */
[----:B------:R-:W-:Y:S02]  /*4f20*/  FFMA R121, R103, R45, R121 ;  /* 0x0000002d67797223 */ /* 0x000fe40000000079 */
[----:B------:R-:W-:-:S02]  /*4f30*/  FFMA R65, R65, R57, R78 ;  /* 0x0000003941417223 */ /* 0x000fc4000000004e */
[----:B------:R-:W-:Y:S01]  /*4f40*/  FFMA R103, R103, R57, R26 ;  /* 0x0000003967677223 */ /* 0x000fe2000000001a */
[----:B------:R-:W-:Y:S01]  /*4f50*/  LDS R78, [R5.X4+0x1650] ;  /* 0x00165000054e7984 */ /* 0x000fe20000004800 */
[C---:B0-----:R-:W-:Y:S02]  /*4f60*/  FFMA R111, R34.reuse, R53, R122 ;  /* 0x00000035226f7223 */ /* 0x041fe4000000007a */
[C---:B------:R-:W-:Y:S01]  /*4f70*/  FFMA R113, R34.reuse, R41, R116 ;  /* 0x0000002922717223 */ /* 0x040fe20000000074 */
[----:B------:R-:W0:Y:S01]  /*4f80*/  LDS R26, [R5.X4+0x15c4] ;  /* 0x0015c400051a7984 */ /* 0x000e220000004800 */
[C---:B------:R-:W-:Y:S02]  /*4f90*/  FFMA R115, R34.reuse, R45, R120 ;  /* 0x0000002d22737223 */ /* 0x040fe40000000078 */
[----:B------:R-:W-:Y:S02]  /*4fa0*/  FFMA R105, R34, R57, R105 ;  /* 0x0000003922697223 */ /* 0x000fe40000000069 */
[----:B----4-:R-:W-:-:S02]  /*4fb0*/  FFMA R63, R28, R53, R63 ;  /* 0x000000351c3f7223 */ /* 0x010fc4000000003f */
[C---:B------:R-:W-:Y:S02]  /*4fc0*/  FFMA R70, R28.reuse, R41, R70 ;  /* 0x000000291c467223 */ /* 0x040fe40000000046 */
[C---:B------:R-:W-:Y:S02]  /*4fd0*/  FFMA R68, R28.reuse, R45, R68 ;  /* 0x0000002d1c447223 */ /* 0x040fe40000000044 */
[----:B------:R-:W-:Y:S02]  /*4fe0*/  FFMA R75, R28, R57, R75 ;  /* 0x000000391c4b7223 */ /* 0x000fe4000000004b */
[C---:B-----5:R-:W-:Y:S01]  /*4ff0*/  FFMA R53, R32.reuse, R53, R52 ;  /* 0x0000003520357223 */ /* 0x060fe20000000034 */
[----:B------:R-:W-:Y:S01]  /*5000*/  LDS R28, [R5.X4+0x1634] ;  /* 0x00163400051c7984 */ /* 0x000fe20000004800 */
[C---:B------:R-:W-:Y:S02]  /*5010*/  FFMA R41, R32.reuse, R41, R40 ;  /* 0x0000002920297223 */ /* 0x040fe40000000028 */
[----:B------:R-:W-:-:S02]  /*5020*/  FFMA R45, R32, R45, R44 ;  /* 0x0000002d202d7223 */ /* 0x000fc4000000002c */
[----:B------:R-:W-:Y:S02]  /*5030*/  FFMA R57, R32, R57, R56 ;  /* 0x0000003920397223 */ /* 0x000fe40000000038 */
[----:B-1----:R-:W-:Y:S02]  /*5040*/  FFMA R96, R106, R46, R31 ;  /* 0x0000002e6a607223 */ /* 0x002fe4000000001f */
[C---:B------:R-:W-:Y:S01]  /*5050*/  FFMA R85, R30.reuse, R54, R85 ;  /* 0x000000361e557223 */ /* 0x040fe20000000055 */
[----:B------:R-:W1:Y:S01]  /*5060*/  LDS R31, [R5.X4+0x1688] ;  /* 0x00168800051f7984 */ /* 0x000e620000004800 */
[C---:B------:R-:W-:Y:S02]  /*5070*/  FFMA R86, R30.reuse, R42, R87 ;  /* 0x0000002a1e567223 */ /* 0x040fe40000000057 */
[C---:B------:R-:W-:Y:S01]  /*5080*/  FFMA R72, R30.reuse, R46, R89 ;  /* 0x0000002e1e487223 */ /* 0x040fe20000000059 */
[----:B------:R-:W-:Y:S01]  /*5090*/  LDS R87, [R5.X4+0x1810] ;  /* 0x0018100005577984 */ /* 0x000fe20000004800 */
[----:B------:R-:W-:-:S02]  /*50a0*/  FFMA R32, R30, R58, R29 ;  /* 0x0000003a1e207223 */ /* 0x000fc4000000001d */
[----:B------:R-:W-:Y:S01]  /*50b0*/  FFMA R94, R106, R42, R27 ;  /* 0x0000002a6a5e7223 */ /* 0x000fe2000000001b */
[----:B------:R-:W-:Y:S01]  /*50c0*/  LDS R29, [R5.X4+0x16dc] ;  /* 0x0016dc00051d7984 */ /* 0x000fe20000004800 */
[-C--:B--2---:R-:W-:Y:S02]  /*50d0*/  FFMA R30, R24, R58.reuse, R49 ;  /* 0x0000003a181e7223 */ /* 0x084fe40000000031 */
[----:B---3--:R-:W-:Y:S01]  /*50e0*/  FFMA R44, R36, R58, R33 ;  /* 0x0000003a242c7223 */ /* 0x008fe20000000021 */
[----:B------:R-:W2:Y:S04]  /*50f0*/  LDS R27, [R5.X4+0x166c] ;  /* 0x00166c00051b7984 */ /* 0x000ea80000004800 */
[----:B------:R-:W3:Y:S04]  /*5100*/  LDS R49, [R5.X4+0x1714] ;  /* 0x0017140005317984 */ /* 0x000ee80000004800 */
[----:B------:R-:W4:Y:S01]  /*5110*/  LDS R33, [R5.X4+0x16f8] ;  /* 0x0016f80005217984 */ /* 0x000f220000004800 */
[----:B------:R-:W-:-:S02]  /*5120*/  FFMA R21, R106, R54, R21 ;  /* 0x000000366a157223 */ /* 0x000fc40000000015 */
[----:B------:R-:W-:Y:S02]  /*5130*/  FFMA R106, R106, R58, R65 ;  /* 0x0000003a6a6a7223 */ /* 0x000fe40000000041 */
[C---:B------:R-:W-:Y:S02]  /*5140*/  FFMA R65, R98.reuse, R54, R69 ;  /* 0x0000003662417223 */ /* 0x040fe40000000045 */
[C---:B------:R-:W-:Y:S02]  /*5150*/  FFMA R90, R98.reuse, R42, R71 ;  /* 0x0000002a625a7223 */ /* 0x040fe40000000047 */
[----:B------:R-:W-:Y:S01]  /*5160*/  FFMA R50, R98, R46, R73 ;  /* 0x0000002e62327223 */ /* 0x000fe20000000049 */
[----:B------:R-:W-:Y:S01]  /*5170*/  LDS R71, [R5.X4+0x174c] ;  /* 0x00174c0005477984 */ /* 0x000fe20000004800 */
[-C--:B------:R-:W-:Y:S02]  /*5180*/  FFMA R34, R38, R58.reuse, R67 ;  /* 0x0000003a26227223 */ /* 0x080fe40000000043 */
[----:B------:R-:W-:Y:S01]  /*5190*/  FFMA R98, R98, R58, R25 ;  /* 0x0000003a62627223 */ /* 0x000fe20000000019 */
[----:B------:R-:W-:Y:S01]  /*51a0*/  LDS R73, [R5.X4+0x1768] ;  /* 0x0017680005497984 */ /* 0x000fe20000004800 */
[----:B------:R-:W-:-:S03]  /*51b0*/  FFMA R56, R38, R42, R39 ;  /* 0x0000002a26387223 */ /* 0x000fc60000000027 */
[----:B------:R-:W5:Y:S01]  /*51c0*/  LDS R25, [R5.X4+0x16a4] ;  /* 0x0016a40005197984 */ /* 0x000f620000004800 */
[----:B------:R-:W-:-:S03]  /*51d0*/  FFMA R35, R38, R54, R35 ;  /* 0x0000003626237223 */ /* 0x000fc60000000023 */
[----:B------:R-:W2:Y:S01]  /*51e0*/  LDS R39, [R5.X4+0x16c0] ;  /* 0x0016c00005277984 */ /* 0x000ea20000004800 */
[----:B------:R-:W-:Y:S02]  /*51f0*/  FFMA R76, R38, R46, R51 ;  /* 0x0000002e264c7223 */ /* 0x000fe40000000033 */
[C---:B0-----:R-:W-:Y:S01]  /*5200*/  FFMA R77, R26.reuse, R54, R77 ;  /* 0x000000361a4d7223 */ /* 0x041fe2000000004d */
[----:B------:R-:W0:Y:S01]  /*5210*/  LDS R51, [R5.X4+0x1730] ;  /* 0x0017300005337984 */ /* 0x000e220000004800 */
[C---:B------:R-:W-:Y:S02]  /*5220*/  FFMA R88, R26.reuse, R42, R79 ;  /* 0x0000002a1a587223 */ /* 0x040fe4000000004f */
[C---:B------:R-:W-:Y:S01]  /*5230*/  FFMA R74, R26.reuse, R46, R81 ;  /* 0x0000002e1a4a7223 */ /* 0x040fe20000000051 */
[----:B------:R-:W-:Y:S01]  /*5240*/  LDS R79, [R5.X4+0x182c] ;  /* 0x00182c00054f7984 */ /* 0x000fe20000004800 */
[----:B------:R-:W-:Y:S02]  /*5250*/  FFMA R52, R26, R58, R83 ;  /* 0x0000003a1a347223 */ /* 0x000fe40000000053 */
[----:B-1----:R-:W-:-:S02]  /*5260*/  FFMA R116, R31, R54, R66 ;  /* 0x000000361f747223 */ /* 0x002fc40000000042 */
[C---:B------:R-:W-:Y:S02]  /*5270*/  FFMA R62, R31.reuse, R42, R62 ;  /* 0x0000002a1f3e7223 */ /* 0x040fe4000000003e */
[C---:B------:R-:W-:Y:S02]  /*5280*/  FFMA R100, R31.reuse, R46, R37 ;  /* 0x0000002e1f647223 */ /* 0x040fe40000000025 */
[----:B------:R-:W-:Y:S01]  /*5290*/  FFMA R104, R31, R58, R102 ;  /* 0x0000003a1f687223 */ /* 0x000fe20000000066 */
[----:B------:R-:W-:Y:S01]  /*52a0*/  LDS R37, [R5.X4+0x17a0] ;  /* 0x0017a00005257984 */ /* 0x000fe20000004800 */
[C---:B------:R-:W-:Y:S02]  /*52b0*/  FFMA R91, R36.reuse, R54, R91 ;  /* 0x00000036245b7223 */ /* 0x040fe4000000005b */
[C---:B------:R-:W-:Y:S01]  /*52c0*/  FFMA R84, R36.reuse, R42, R93 ;  /* 0x0000002a24547223 */ /* 0x040fe2000000005d */
[----:B------:R-:W1:Y:S01]  /*52d0*/  LDS R31, [R5.X4+0x1784] ;  /* 0x00178400051f7984 */ /* 0x000e620000004800 */
[----:B------:R-:W-:-:S02]  /*52e0*/  FFMA R40, R36, R46, R95 ;  /* 0x0000002e24287223 */ /* 0x000fc4000000005f */
[C---:B------:R-:W-:Y:S02]  /*52f0*/  FFMA R97, R24.reuse, R54, R97 ;  /* 0x0000003618617223 */ /* 0x040fe40000000061 */
[C---:B------:R-:W-:Y:S02]  /*5300*/  FFMA R82, R24.reuse, R42, R99 ;  /* 0x0000002a18527223 */ /* 0x040fe40000000063 */
[----:B------:R-:W-:Y:S02]  /*5310*/  FFMA R48, R24, R46, R101 ;  /* 0x0000002e18307223 */ /* 0x000fe40000000065 */
[----:B------:R-:W-:Y:S02]  /*5320*/  FFMA R92, R28, R42, R119 ;  /* 0x0000002a1c5c7223 */ /* 0x000fe40000000077 */
[C---:B------:R-:W-:Y:S01]  /*5330*/  FFMA R122, R78.reuse, R54, R123 ;  /* 0x000000364e7a7223 */ /* 0x040fe2000000007b */
[----:B------:R-:W0:Y:S01]  /*5340*/  LDS R119, [R5.X4+0x17d8] ;  /* 0x0017d80005777984 */ /* 0x000e220000004800 */
[----:B------:R-:W-:-:S02]  /*5350*/  FFMA R80, R78, R42, R125 ;  /* 0x0000002a4e507223 */ /* 0x000fc4000000007d */
[C---:B------:R-:W-:Y:S02]  /*5360*/  FFMA R38, R78.reuse, R46, R107 ;  /* 0x0000002e4e267223 */ /* 0x040fe4000000006b */
[----:B------:R-:W-:Y:S02]  /*5370*/  FFMA R26, R78, R58, R109 ;  /* 0x0000003a4e1a7223 */ /* 0x000fe4000000006d */
[----:B--2---:R-:W-:Y:S02]  /*5380*/  FFMA R120, R27, R54, R111 ;  /* 0x000000361b787223 */ /* 0x004fe4000000006f */
[----:B---3--:R-:W-:Y:S01]  /*5390*/  FFMA R102, R49, R59, R34 ;  /* 0x0000003b31667223 */ /* 0x008fe20000000022 */
[----:B------:R-:W2:Y:S01]  /*53a0*/  LDS R111, [R5.X4+0x17f4] ;  /* 0x0017f400056f7984 */ /* 0x000ea20000004800 */
[C---:B------:R-:W-:Y:S02]  /*53b0*/  FFMA R78, R27.reuse, R42, R113 ;  /* 0x0000002a1b4e7223 */ /* 0x040fe40000000071 */
[C---:B------:R-:W-:Y:S01]  /*53c0*/  FFMA R36, R27.reuse, R46, R115 ;  /* 0x0000002e1b247223 */ /* 0x040fe20000000073 */
[----:B------:R-:W3:Y:S01]  /*53d0*/  LDS R34, [R5.X4+0x1864] ;  /* 0x0018640005227984 */ /* 0x000ee20000004800 */
[----:B------:R-:W-:-:S02]  /*53e0*/  FFMA R24, R27, R58, R105 ;  /* 0x0000003a1b187223 */ /* 0x000fc40000000069 */
[----:B----4-:R-:W-:Y:S01]  /*53f0*/  FFMA R69, R33, R55, R21 ;  /* 0x0000003721457223 */ /* 0x010fe20000000015 */
[----:B------:R-:W4:Y:S04]  /*5400*/  LDS R27, [R5.X4+0x17bc] ;  /* 0x0017bc00051b7984 */ /* 0x000f280000004800 */
[----:B------:R-:W1:Y:S01]  /*5410*/  LDS R21, [R5.X4+0x1848] ;  /* 0x0018480005157984 */ /* 0x000e620000004800 */
[----:B------:R-:W-:-:S04]  /*5420*/  IADD3 R19, R19, 0x1, RZ ;  /* 0x0000000113137810 */ /* 0x000fc80007ffe0ff */
[----:B------:R-:W-:Y:S01]  /*5430*/  ISETP.NE.AND P0, PT, R19, 0x20, PT ;  /* 0x000000201300780c */ /* 0x000fe20003f05270 */
[C---:B------:R-:W-:Y:S02]  /*5440*/  FFMA R124, R28.reuse, R54, R117 ;  /* 0x000000361c7c7223 */ /* 0x040fe40000000075 */
[C---:B------:R-:W-:Y:S02]  /*5450*/  FFMA R118, R28.reuse, R46, R121 ;  /* 0x0000002e1c767223 */ /* 0x040fe40000000079 */
[C---:B-----5:R-:W-:Y:S02]  /*5460*/  FFMA R60, R25.reuse, R42, R60 ;  /* 0x0000002a193c7223 */ /* 0x060fe4000000003c */
[----:B------:R-:W-:Y:S02]  /*5470*/  FFMA R28, R28, R58, R103 ;  /* 0x0000003a1c1c7223 */ /* 0x000fe40000000067 */
[C---:B------:R-:W-:Y:S02]  /*5480*/  FFMA R64, R25.reuse, R54, R64 ;  /* 0x0000003619407223 */ /* 0x040fe40000000040 */
[----:B------:R-:W-:-:S02]  /*5490*/  FFMA R108, R25, R46, R23 ;  /* 0x0000002e196c7223 */ /* 0x000fc40000000017 */
[----:B------:R-:W-:Y:S02]  /*54a0*/  FFMA R110, R25, R58, R61 ;  /* 0x0000003a196e7223 */ /* 0x000fe4000000003d */
[C---:B------:R-:W-:Y:S02]  /*54b0*/  FFMA R68, R39.reuse, R46, R68 ;  /* 0x0000002e27447223 */ /* 0x040fe40000000044 */
[----:B------:R-:W-:Y:S02]  /*54c0*/  FFMA R114, R39, R58, R75 ;  /* 0x0000003a27727223 */ /* 0x000fe4000000004b */
[-C--:B------:R-:W-:Y:S02]  /*54d0*/  FFMA R53, R29, R54.reuse, R53 ;  /* 0x000000361d357223 */ /* 0x080fe40000000035 */
[C---:B------:R-:W-:Y:S02]  /*54e0*/  FFMA R112, R39.reuse, R54, R63 ;  /* 0x0000003627707223 */ /* 0x040fe4000000003f */
[----:B------:R-:W-:-:S02]  /*54f0*/  FFMA R70, R39, R42, R70 ;  /* 0x0000002a27467223 */ /* 0x000fc40000000046 */
[C---:B------:R-:W-:Y:S02]  /*5500*/  FFMA R25, R29.reuse, R42, R41 ;  /* 0x0000002a1d197223 */ /* 0x040fe40000000029 */
[C---:B------:R-:W-:Y:S02]  /*5510*/  FFMA R46, R29.reuse, R46, R45 ;  /* 0x0000002e1d2e7223 */ /* 0x040fe4000000002d */
[----:B------:R-:W-:Y:S02]  /*5520*/  FFMA R58, R29, R58, R57 ;  /* 0x0000003a1d3a7223 */ /* 0x000fe40000000039 */
[----:B0-----:R-:W-:Y:S02]  /*5530*/  FFMA R93, R51, R47, R50 ;  /* 0x0000002f335d7223 */ /* 0x001fe40000000032 */
[-C--:B------:R-:W-:Y:S02]  /*5540*/  FFMA R61, R73, R55.reuse, R85 ;  /* 0x00000037493d7223 */ /* 0x080fe40000000055 */
[----:B-1----:R-:W-:-:S02]  /*5550*/  FFMA R105, R31, R55, R91 ;  /* 0x000000371f697223 */ /* 0x002fc4000000005b */
[-C--:B------:R-:W-:Y:S02]  /*5560*/  FFMA R83, R79, R43.reuse, R60 ;  /* 0x0000002b4f537223 */ /* 0x080fe4000000003c */
[----:B------:R-:W-:Y:S02]  /*5570*/  FFMA R57, R33, R43, R94 ;  /* 0x0000002b21397223 */ /* 0x000fe4000000005e */
[C---:B------:R-:W-:Y:S02]  /*5580*/  FFMA R67, R49.reuse, R55, R35 ;  /* 0x0000003731437223 */ /* 0x040fe40000000023 */
[C---:B------:R-:W-:Y:S02]  /*5590*/  FFMA R56, R49.reuse, R43, R56 ;  /* 0x0000002b31387223 */ /* 0x040fe40000000038 */
[----:B------:R-:W-:Y:S02]  /*55a0*/  FFMA R95, R49, R47, R76 ;  /* 0x0000002f315f7223 */ /* 0x000fe4000000004c */
[----:B------:R-:W-:-:S02]  /*55b0*/  FFMA R65, R51, R55, R65 ;  /* 0x0000003733417223 */ /* 0x000fc40000000041 */
[C---:B------:R-:W-:Y:S02]  /*55c0*/  FFMA R54, R51.reuse, R43, R90 ;  /* 0x0000002b33367223 */ /* 0x040fe4000000005a */
[----:B------:R-:W-:Y:S02]  /*55d0*/  FFMA R98, R51, R59, R98 ;  /* 0x0000003b33627223 */ /* 0x000fe40000000062 */
[C---:B------:R-:W-:Y:S02]  /*55e0*/  FFMA R63, R71.reuse, R55, R77 ;  /* 0x00000037473f7223 */ /* 0x040fe4000000004d */
[C---:B------:R-:W-:Y:S02]  /*55f0*/  FFMA R50, R71.reuse, R43, R88 ;  /* 0x0000002b47327223 */ /* 0x040fe40000000058 */
[C---:B------:R-:W-:Y:S02]  /*5600*/  FFMA R89, R71.reuse, R47, R74 ;  /* 0x0000002f47597223 */ /* 0x040fe4000000004a */
[----:B------:R-:W-:-:S02]  /*5610*/  FFMA R52, R71, R59, R52 ;  /* 0x0000003b47347223 */ /* 0x000fc40000000034 */
[C---:B------:R-:W-:Y:S02]  /*5620*/  FFMA R99, R73.reuse, R43, R86 ;  /* 0x0000002b49637223 */ /* 0x040fe40000000056 */
[C---:B------:R-:W-:Y:S02]  /*5630*/  FFMA R23, R73.reuse, R47, R72 ;  /* 0x0000002f49177223 */ /* 0x040fe40000000048 */
[----:B------:R-:W-:Y:S02]  /*5640*/  FFMA R66, R73, R59, R32 ;  /* 0x0000003b49427223 */ /* 0x000fe40000000020 */
[----:B------:R-:W-:Y:S02]  /*5650*/  FFMA R101, R31, R47, R40 ;  /* 0x0000002f1f657223 */ /* 0x000fe40000000028 */
[C---:B------:R-:W-:Y:S02]  /*5660*/  FFMA R125, R119.reuse, R55, R122 ;  /* 0x00000037777d7223 */ /* 0x040fe4000000007a */
[----:B------:R-:W-:-:S02]  /*5670*/  FFMA R123, R119, R43, R80 ;  /* 0x0000002b777b7223 */ /* 0x000fc40000000050 */
[----:B------:R-:W-:Y:S02]  /*5680*/  FFMA R121, R119, R47, R38 ;  /* 0x0000002f77797223 */ /* 0x000fe40000000026 */
[C---:B--2---:R-:W-:Y:S02]  /*5690*/  FFMA R117, R111.reuse, R55, R120 ;  /* 0x000000376f757223 */ /* 0x044fe40000000078 */
[C---:B------:R-:W-:Y:S02]  /*56a0*/  FFMA R115, R111.reuse, R43, R78 ;  /* 0x0000002b6f737223 */ /* 0x040fe4000000004e */
[----:B------:R-:W-:Y:S02]  /*56b0*/  FFMA R113, R111, R47, R36 ;  /* 0x0000002f6f717223 */ /* 0x000fe40000000024 */
[C---:B------:R-:W-:Y:S02]  /*56c0*/  FFMA R109, R87.reuse, R55, R116 ;  /* 0x00000037576d7223 */ /* 0x040fe40000000074 */
[----:B------:R-:W-:-:S02]  /*56d0*/  FFMA R107, R87, R43, R62 ;  /* 0x0000002b576b7223 */ /* 0x000fc4000000003e */
[----:B------:R-:W-:Y:S02]  /*56e0*/  FFMA R91, R87, R47, R100 ;  /* 0x0000002f575b7223 */ /* 0x000fe40000000064 */
[C---:B------:R-:W-:Y:S02]  /*56f0*/  FFMA R85, R79.reuse, R55, R64 ;  /* 0x000000374f557223 */ /* 0x040fe40000000040 */
[----:B------:R-:W-:Y:S02]  /*5700*/  FFMA R81, R79, R47, R108 ;  /* 0x0000002f4f517223 */ /* 0x000fe4000000006c */
[----:B---3--:R-:W-:Y:S02]  /*5710*/  FFMA R60, R34, R55, R53 ;  /* 0x00000037223c7223 */ /* 0x008fe40000000035 */
[C---:B------:R-:W-:Y:S02]  /*5720*/  FFMA R96, R33.reuse, R47, R96 ;  /* 0x0000002f21607223 */ /* 0x040fe40000000060 */
[----:B------:R-:W-:-:S02]  /*5730*/  FFMA R106, R33, R59, R106 ;  /* 0x0000003b216a7223 */ /* 0x000fc4000000006a */
[C---:B------:R-:W-:Y:S02]  /*5740*/  FFMA R103, R31.reuse, R43, R84 ;  /* 0x0000002b1f677223 */ /* 0x040fe40000000054 */
[----:B------:R-:W-:Y:S02]  /*5750*/  FFMA R44, R31, R59, R44 ;  /* 0x0000003b1f2c7223 */ /* 0x000fe4000000002c */
[C---:B------:R-:W-:Y:S02]  /*5760*/  FFMA R97, R37.reuse, R55, R97 ;  /* 0x0000003725617223 */ /* 0x040fe40000000061 */
[C---:B------:R-:W-:Y:S02]  /*5770*/  FFMA R40, R37.reuse, R43, R82 ;  /* 0x0000002b25287223 */ /* 0x040fe40000000052 */
[C---:B------:R-:W-:Y:S02]  /*5780*/  FFMA R42, R37.reuse, R47, R48 ;  /* 0x0000002f252a7223 */ /* 0x040fe40000000030 */
[----:B------:R-:W-:-:S02]  /*5790*/  FFMA R45, R37, R59, R30 ;  /* 0x0000003b252d7223 */ /* 0x000fc4000000001e */
[C---:B----4-:R-:W-:Y:S02]  /*57a0*/  FFMA R94, R27.reuse, R55, R124 ;  /* 0x000000371b5e7223 */ /* 0x050fe4000000007c */
[C---:B------:R-:W-:Y:S02]  /*57b0*/  FFMA R92, R27.reuse, R43, R92 ;  /* 0x0000002b1b5c7223 */ /* 0x040fe4000000005c */
[C---:B------:R-:W-:Y:S02]  /*57c0*/  FFMA R118, R27.reuse, R47, R118 ;  /* 0x0000002f1b767223 */ /* 0x040fe40000000076 */
[-C--:B------:R-:W-:Y:S02]  /*57d0*/  FFMA R41, R27, R59.reuse, R28 ;  /* 0x0000003b1b297223 */ /* 0x080fe4000000001c */
[-C--:B------:R-:W-:Y:S02]  /*57e0*/  FFMA R119, R119, R59.reuse, R26 ;  /* 0x0000003b77777223 */ /* 0x080fe4000000001a */
[----:B------:R-:W-:-:S02]  /*57f0*/  FFMA R111, R111, R59, R24 ;  /* 0x0000003b6f6f7223 */ /* 0x000fc40000000018 */
[-C--:B------:R-:W-:Y:S02]  /*5800*/  FFMA R87, R87, R59.reuse, R104 ;  /* 0x0000003b57577223 */ /* 0x080fe40000000068 */
[----:B------:R-:W-:Y:S02]  /*5810*/  FFMA R79, R79, R59, R110 ;  /* 0x0000003b4f4f7223 */ /* 0x000fe4000000006e */
[C---:B------:R-:W-:Y:S02]  /*5820*/  FFMA R77, R21.reuse, R55, R112 ;  /* 0x00000037154d7223 */ /* 0x040fe40000000070 */
[C---:B------:R-:W-:Y:S02]  /*5830*/  FFMA R75, R21.reuse, R43, R70 ;  /* 0x0000002b154b7223 */ /* 0x040fe40000000046 */
[C---:B------:R-:W-:Y:S02]  /*5840*/  FFMA R73, R21.reuse, R47, R68 ;  /* 0x0000002f15497223 */ /* 0x040fe40000000044 */
[----:B------:R-:W-:-:S02]  /*5850*/  FFMA R71, R21, R59, R114 ;  /* 0x0000003b15477223 */ /* 0x000fc40000000072 */
[C---:B------:R-:W-:Y:S02]  /*5860*/  FFMA R53, R34.reuse, R43, R25 ;  /* 0x0000002b22357223 */ /* 0x040fe40000000019 */
[C---:B------:R-:W-:Y:S02]  /*5870*/  FFMA R49, R34.reuse, R47, R46 ;  /* 0x0000002f22317223 */ /* 0x040fe4000000002e */
[----:B------:R-:W-:Y:S01]  /*5880*/  FFMA R51, R34, R59, R58 ;  /* 0x0000003b22337223 */ /* 0x000fe2000000003a */
[----:B------:R-:W-:Y:S01]  /*5890*/  @!P0 CALL.REL.NOINC `(.L_x_0) ;  /* 0x0000001000008944 */ /* 0x000fe20003c00000 */
[----:B------:R-:W-:Y:S05]  /*58a0*/  BRA `(.L_x_1) ;  /* 0xffffb37000007947 */ /* 0x000fea000383ffff */
.L_x_0:
[----:B------:R-:W-:Y:S01]  /*58b0*/  SHF.R.S32.HI R3, RZ, 0x3, R2 ;  /* 0x00000003ff037819 */ /* 0x000fe20000011402 */
[----:B------:R-:W-:Y:S01]  /*58c0*/  IMAD R0, R0, 0xc40, R5 ;  /* 0x00000c4000007824 */ /* 0x000fe200078e0205 */
[C---:B------:R-:W-:Y:S02]  /*58d0*/  LOP3.LUT R4, R2.reuse, 0x4, RZ, 0xc0, !PT ;  /* 0x0000000402047812 */ /* 0x040fe400078ec0ff */
[----:B------:R-:W-:Y:S01]  /*58e0*/  LOP3.LUT R5, R2, 0x3, RZ, 0xc0, !PT ;  /* 0x0000000302057812 */ /* 0x000fe200078ec0ff */
[----:B------:R-:W-:Y:S01]  /*58f0*/  IMAD R0, R3, 0xc400, R0 ;  /* 0x0000c40003007824 */ /* 0x000fe200078e0200 */
[----:B------:R-:W-:-:S03]  /*5900*/  SHF.R.U32.HI R19, RZ, 0x2, R4 ;  /* 0x00000002ff137819 */ /* 0x000fc60000011604 */
[----:B------:R-:W-:-:S04]  /*5910*/  IMAD R0, R5, 0x7, R0 ;  /* 0x0000000705007824 */ /* 0x000fc800078e0200 */
[----:B------:R-:W-:-:S04]  /*5920*/  IMAD R19, R19, 0x188, R0 ;  /* 0x0000018813137824 */ /* 0x000fc800078e0200 */
[----:B------:R-:W-:-:S05]  /*5930*/  IMAD.WIDE R18, R19, R18, c[0x0][0x170] ;  /* 0x00005c0013127625 */ /* 0x000fca00078e0212 */
[----:B------:R-:W-:Y:S04]  /*5940*/  STG.E [R18.64], R69 ;  /* 0x0000004512007986 */ /* 0x000fe8000c101904 */
[----:B------:R-:W-:Y:S04]  /*5950*/  STG.E [R18.64+0x70], R67 ;  /* 0x0000704312007986 */ /* 0x000fe8000c101904 */
        /* <DEDUP_REMOVED lines=53> */
[----:B------:R-:W-:Y:S01]  /*5cb0*/  STG.E [R18.64+0x2a70], R51 ;  /* 0x002a703312007986 */ /* 0x000fe2000c101904 */
[----:B------:R-:W-:Y:S05]  /*5cc0*/  EXIT ;  /* 0x000000000000794d */ /* 0x000fea0003800000 */
.L_x_2:
[----:B------:R-:W-:-:S00]  /*5cd0*/  BRA `(.L_x_2) ;  /* 0xfffffff000007947 */ /* 0x000fc0000383ffff */
[----:B------:R-:W-:-:S00]  /*5ce0*/  NOP ;  /* 0x0000000000007918 */ /* 0x000fc00000000000 */
        /* <DEDUP_REMOVED lines=9> */
.L_x_3:


//--------------------- .nv.shared.candidate3     --------------------------
	.section	.nv.shared.candidate3,"aw",@nobits
	.align	4
.nv.shared.candidate3:
	.zero		10368
